//
// Generated by NVIDIA NVVM Compiler
//
// Compiler Build ID: CL-36424714
// Cuda compilation tools, release 13.0, V13.0.88
// Based on NVVM 20.0.0
//

.version 9.0
.target sm_100
.address_size 64

	// .globl	_Z23ProjParaDisCUDA2dKernelILb0EEvPfyPKfiiiiffffffff
// _ZZ23ProjParaDisCUDA2dKernelILb0EEvPfyPKfiiiiffffffffE8ProjTemp has been demoted
// _ZZ27BackProjParaDisCUDA2dKernelILb1EEvPfPKfS2_iiiiffffffffE8ProjTemp has been demoted
// _ZZ27BackProjParaDisCUDA2dKernelILb0EEvPfPKfS2_iiiiffffffffE8ProjTemp has been demoted
// _ZZ23ProjParaDisCUDA2dKernelILb1EEvPfyPKfiiiiffffffffE8ProjTemp has been demoted
.global .align 4 .b8 __cudart_i2opi_f[24] = {65, 144, 67, 60, 153, 149, 98, 219, 192, 221, 52, 245, 209, 87, 39, 252, 41, 21, 68, 78, 110, 131, 249, 162};

.visible .entry _Z23ProjParaDisCUDA2dKernelILb0EEvPfyPKfiiiiffffffff(
	.param .u64 .ptr .align 1 _Z23ProjParaDisCUDA2dKernelILb0EEvPfyPKfiiiiffffffff_param_0,
	.param .u64 _Z23ProjParaDisCUDA2dKernelILb0EEvPfyPKfiiiiffffffff_param_1,
	.param .u64 .ptr .align 1 _Z23ProjParaDisCUDA2dKernelILb0EEvPfyPKfiiiiffffffff_param_2,
	.param .u32 _Z23ProjParaDisCUDA2dKernelILb0EEvPfyPKfiiiiffffffff_param_3,
	.param .u32 _Z23ProjParaDisCUDA2dKernelILb0EEvPfyPKfiiiiffffffff_param_4,
	.param .u32 _Z23ProjParaDisCUDA2dKernelILb0EEvPfyPKfiiiiffffffff_param_5,
	.param .u32 _Z23ProjParaDisCUDA2dKernelILb0EEvPfyPKfiiiiffffffff_param_6,
	.param .f32 _Z23ProjParaDisCUDA2dKernelILb0EEvPfyPKfiiiiffffffff_param_7,
	.param .f32 _Z23ProjParaDisCUDA2dKernelILb0EEvPfyPKfiiiiffffffff_param_8,
	.param .f32 _Z23ProjParaDisCUDA2dKernelILb0EEvPfyPKfiiiiffffffff_param_9,
	.param .f32 _Z23ProjParaDisCUDA2dKernelILb0EEvPfyPKfiiiiffffffff_param_10,
	.param .f32 _Z23ProjParaDisCUDA2dKernelILb0EEvPfyPKfiiiiffffffff_param_11,
	.param .f32 _Z23ProjParaDisCUDA2dKernelILb0EEvPfyPKfiiiiffffffff_param_12,
	.param .f32 _Z23ProjParaDisCUDA2dKernelILb0EEvPfyPKfiiiiffffffff_param_13,
	.param .f32 _Z23ProjParaDisCUDA2dKernelILb0EEvPfyPKfiiiiffffffff_param_14
)
{
	.local .align 4 .b8 	__local_depot0[28];
	.reg .b64 	%SP;
	.reg .b64 	%SPL;
	.reg .pred 	%p<49>;
	.reg .b32 	%r<187>;
	.reg .b32 	%f<191>;
	.reg .b64 	%rd<53>;
	.reg .b64 	%fd<63>;
	// demoted variable
	.shared .align 4 .b8 _ZZ23ProjParaDisCUDA2dKernelILb0EEvPfyPKfiiiiffffffffE8ProjTemp[1024];
	mov.u64 	%SPL, __local_depot0;
	ld.param.u64 	%rd17, [_Z23ProjParaDisCUDA2dKernelILb0EEvPfyPKfiiiiffffffff_param_1];
	ld.param.u64 	%rd18, [_Z23ProjParaDisCUDA2dKernelILb0EEvPfyPKfiiiiffffffff_param_2];
	ld.param.u32 	%r66, [_Z23ProjParaDisCUDA2dKernelILb0EEvPfyPKfiiiiffffffff_param_3];
	ld.param.u32 	%r67, [_Z23ProjParaDisCUDA2dKernelILb0EEvPfyPKfiiiiffffffff_param_4];
	ld.param.u32 	%r69, [_Z23ProjParaDisCUDA2dKernelILb0EEvPfyPKfiiiiffffffff_param_6];
	ld.param.f32 	%f54, [_Z23ProjParaDisCUDA2dKernelILb0EEvPfyPKfiiiiffffffff_param_7];
	ld.param.f32 	%f55, [_Z23ProjParaDisCUDA2dKernelILb0EEvPfyPKfiiiiffffffff_param_8];
	cvta.to.global.u64 	%rd19, %rd18;
	add.u64 	%rd1, %SPL, 0;
	mov.u32 	%r1, %ctaid.x;
	mov.u32 	%r2, %ctaid.y;
	mov.u32 	%r70, %ctaid.z;
	mov.u32 	%r3, %ntid.x;
	mul.lo.s32 	%r4, %r70, %r3;
	mov.u32 	%r5, %tid.x;
	add.s32 	%r6, %r4, %r5;
	add.s32 	%r71, %r4, %r3;
	setp.gt.u32 	%p1, %r71, %r69;
	sub.s32 	%r72, %r69, %r4;
	selp.b32 	%r7, %r72, %r3, %p1;
	shl.b32 	%r73, %r5, 2;
	mov.u32 	%r74, _ZZ23ProjParaDisCUDA2dKernelILb0EEvPfyPKfiiiiffffffffE8ProjTemp;
	add.s32 	%r8, %r74, %r73;
	mov.b32 	%r75, 0;
	st.shared.u32 	[%r8], %r75;
	bar.sync 	0;
	mul.wide.u32 	%rd21, %r2, 4;
	add.s64 	%rd22, %rd19, %rd21;
	ld.global.nc.f32 	%f1, [%rd22];
	mul.f32 	%f60, %f1, 0f3F22F983;
	cvt.rni.s32.f32 	%r168, %f60;
	cvt.rn.f32.s32 	%f61, %r168;
	fma.rn.f32 	%f62, %f61, 0fBFC90FDA, %f1;
	fma.rn.f32 	%f63, %f61, 0fB3A22168, %f62;
	fma.rn.f32 	%f172, %f61, 0fA7C234C5, %f63;
	abs.f32 	%f3, %f1;
	setp.ltu.f32 	%p2, %f3, 0f47CE4780;
	mov.u32 	%r164, %r168;
	mov.f32 	%f171, %f172;
	@%p2 bra 	$L__BB0_8;
	setp.neu.f32 	%p3, %f3, 0f7F800000;
	@%p3 bra 	$L__BB0_3;
	mov.f32 	%f66, 0f00000000;
	mul.rn.f32 	%f171, %f1, %f66;
	mov.b32 	%r164, 0;
	bra.uni 	$L__BB0_8;
$L__BB0_3:
	mov.b32 	%r10, %f1;
	mov.b64 	%rd49, 0;
	mov.b32 	%r161, 0;
	mov.u64 	%rd47, __cudart_i2opi_f;
	shl.b32 	%r78, %r10, 8;
	or.b32  	%r79, %r78, -2147483648;
	mov.u64 	%rd48, %rd1;
$L__BB0_4:
	.pragma "nounroll";
	ld.global.nc.u32 	%r77, [%rd47];
	mad.wide.u32 	%rd25, %r77, %r79, %rd49;
	shr.u64 	%rd49, %rd25, 32;
	st.local.u32 	[%rd48], %rd25;
	add.s32 	%r161, %r161, 1;
	add.s64 	%rd48, %rd48, 4;
	add.s64 	%rd47, %rd47, 4;
	setp.ne.s32 	%p4, %r161, 6;
	@%p4 bra 	$L__BB0_4;
	shr.u32 	%r80, %r10, 23;
	st.local.u32 	[%rd1+24], %rd49;
	and.b32  	%r13, %r80, 31;
	and.b32  	%r81, %r80, 224;
	add.s32 	%r82, %r81, -128;
	shr.u32 	%r83, %r82, 5;
	mul.wide.u32 	%rd26, %r83, 4;
	sub.s64 	%rd8, %rd1, %rd26;
	ld.local.u32 	%r162, [%rd8+24];
	ld.local.u32 	%r163, [%rd8+20];
	setp.eq.s32 	%p5, %r13, 0;
	@%p5 bra 	$L__BB0_7;
	shf.l.wrap.b32 	%r162, %r163, %r162, %r13;
	ld.local.u32 	%r84, [%rd8+16];
	shf.l.wrap.b32 	%r163, %r84, %r163, %r13;
$L__BB0_7:
	shr.u32 	%r85, %r162, 30;
	shf.l.wrap.b32 	%r86, %r163, %r162, 2;
	shl.b32 	%r87, %r163, 2;
	shr.u32 	%r88, %r86, 31;
	add.s32 	%r89, %r88, %r85;
	neg.s32 	%r90, %r89;
	setp.lt.s32 	%p6, %r10, 0;
	selp.b32 	%r164, %r90, %r89, %p6;
	xor.b32  	%r91, %r86, %r10;
	shr.s32 	%r92, %r86, 31;
	xor.b32  	%r93, %r92, %r86;
	xor.b32  	%r94, %r92, %r87;
	cvt.u64.u32 	%rd27, %r93;
	shl.b64 	%rd28, %rd27, 32;
	cvt.u64.u32 	%rd29, %r94;
	or.b64  	%rd30, %rd28, %rd29;
	cvt.rn.f64.s64 	%fd13, %rd30;
	mul.f64 	%fd14, %fd13, 0d3BF921FB54442D19;
	cvt.rn.f32.f64 	%f64, %fd14;
	neg.f32 	%f65, %f64;
	setp.lt.s32 	%p7, %r91, 0;
	selp.f32 	%f171, %f65, %f64, %p7;
$L__BB0_8:
	setp.ltu.f32 	%p8, %f3, 0f47CE4780;
	mul.rn.f32 	%f67, %f171, %f171;
	and.b32  	%r96, %r164, 1;
	setp.eq.b32 	%p9, %r96, 1;
	selp.f32 	%f68, 0f3F800000, %f171, %p9;
	fma.rn.f32 	%f69, %f67, %f68, 0f00000000;
	fma.rn.f32 	%f70, %f67, 0f37CBAC00, 0fBAB607ED;
	selp.f32 	%f71, %f70, 0fB94D4153, %p9;
	selp.f32 	%f72, 0f3D2AAABB, 0f3C0885E4, %p9;
	fma.rn.f32 	%f73, %f71, %f67, %f72;
	selp.f32 	%f74, 0fBEFFFFFF, 0fBE2AAAA8, %p9;
	fma.rn.f32 	%f75, %f73, %f67, %f74;
	fma.rn.f32 	%f76, %f75, %f69, %f68;
	and.b32  	%r97, %r164, 2;
	setp.eq.s32 	%p10, %r97, 0;
	mov.f32 	%f77, 0f00000000;
	sub.f32 	%f78, %f77, %f76;
	selp.f32 	%f7, %f76, %f78, %p10;
	@%p8 bra 	$L__BB0_16;
	setp.neu.f32 	%p11, %f3, 0f7F800000;
	@%p11 bra 	$L__BB0_11;
	mov.f32 	%f81, 0f00000000;
	mul.rn.f32 	%f172, %f1, %f81;
	mov.b32 	%r168, 0;
	bra.uni 	$L__BB0_16;
$L__BB0_11:
	mov.b32 	%r22, %f1;
	mov.b64 	%rd52, 0;
	mov.b32 	%r165, 0;
	mov.u64 	%rd50, __cudart_i2opi_f;
	shl.b32 	%r100, %r22, 8;
	or.b32  	%r101, %r100, -2147483648;
	mov.u64 	%rd51, %rd1;
$L__BB0_12:
	.pragma "nounroll";
	ld.global.nc.u32 	%r99, [%rd50];
	mad.wide.u32 	%rd33, %r99, %r101, %rd52;
	shr.u64 	%rd52, %rd33, 32;
	st.local.u32 	[%rd51], %rd33;
	add.s32 	%r165, %r165, 1;
	add.s64 	%rd51, %rd51, 4;
	add.s64 	%rd50, %rd50, 4;
	setp.ne.s32 	%p12, %r165, 6;
	@%p12 bra 	$L__BB0_12;
	shr.u32 	%r102, %r22, 23;
	st.local.u32 	[%rd1+24], %rd52;
	and.b32  	%r25, %r102, 31;
	and.b32  	%r103, %r102, 224;
	add.s32 	%r104, %r103, -128;
	shr.u32 	%r105, %r104, 5;
	mul.wide.u32 	%rd34, %r105, 4;
	sub.s64 	%rd15, %rd1, %rd34;
	ld.local.u32 	%r166, [%rd15+24];
	ld.local.u32 	%r167, [%rd15+20];
	setp.eq.s32 	%p13, %r25, 0;
	@%p13 bra 	$L__BB0_15;
	shf.l.wrap.b32 	%r166, %r167, %r166, %r25;
	ld.local.u32 	%r106, [%rd15+16];
	shf.l.wrap.b32 	%r167, %r106, %r167, %r25;
$L__BB0_15:
	shr.u32 	%r107, %r166, 30;
	shf.l.wrap.b32 	%r108, %r167, %r166, 2;
	shl.b32 	%r109, %r167, 2;
	shr.u32 	%r110, %r108, 31;
	add.s32 	%r111, %r110, %r107;
	neg.s32 	%r112, %r111;
	setp.lt.s32 	%p14, %r22, 0;
	selp.b32 	%r168, %r112, %r111, %p14;
	xor.b32  	%r113, %r108, %r22;
	shr.s32 	%r114, %r108, 31;
	xor.b32  	%r115, %r114, %r108;
	xor.b32  	%r116, %r114, %r109;
	cvt.u64.u32 	%rd35, %r115;
	shl.b64 	%rd36, %rd35, 32;
	cvt.u64.u32 	%rd37, %r116;
	or.b64  	%rd38, %rd36, %rd37;
	cvt.rn.f64.s64 	%fd15, %rd38;
	mul.f64 	%fd16, %fd15, 0d3BF921FB54442D19;
	cvt.rn.f32.f64 	%f79, %fd16;
	neg.f32 	%f80, %f79;
	setp.lt.s32 	%p15, %r113, 0;
	selp.f32 	%f172, %f80, %f79, %p15;
$L__BB0_16:
	add.s32 	%r118, %r168, 1;
	mul.rn.f32 	%f82, %f172, %f172;
	and.b32  	%r119, %r168, 1;
	setp.eq.b32 	%p16, %r119, 1;
	selp.f32 	%f83, %f172, 0f3F800000, %p16;
	fma.rn.f32 	%f84, %f82, %f83, 0f00000000;
	fma.rn.f32 	%f85, %f82, 0f37CBAC00, 0fBAB607ED;
	selp.f32 	%f86, 0fB94D4153, %f85, %p16;
	selp.f32 	%f87, 0f3C0885E4, 0f3D2AAABB, %p16;
	fma.rn.f32 	%f88, %f86, %f82, %f87;
	selp.f32 	%f89, 0fBE2AAAA8, 0fBEFFFFFF, %p16;
	fma.rn.f32 	%f90, %f88, %f82, %f89;
	fma.rn.f32 	%f91, %f90, %f84, %f83;
	and.b32  	%r120, %r118, 2;
	setp.eq.s32 	%p17, %r120, 0;
	mov.f32 	%f92, 0f00000000;
	sub.f32 	%f93, %f92, %f91;
	selp.f32 	%f11, %f91, %f93, %p17;
	mul.f32 	%f94, %f11, %f11;
	setp.leu.f32 	%p18, %f94, 0f3F000000;
	@%p18 bra 	$L__BB0_37;
	setp.ltu.f32 	%p34, %f11, 0f00000000;
	@%p34 bra 	$L__BB0_19;
	cvt.rn.f64.u32 	%fd59, %r4;
	cvt.rn.f64.s32 	%fd38, %r69;
	mul.f64 	%fd60, %fd38, 0d3FE0000000000000;
	bra.uni 	$L__BB0_20;
$L__BB0_19:
	cvt.rn.f64.s32 	%fd39, %r69;
	mul.f64 	%fd59, %fd39, 0d3FE0000000000000;
	cvt.rn.f64.u32 	%fd60, %r4;
$L__BB0_20:
	ld.param.f32 	%f170, [_Z23ProjParaDisCUDA2dKernelILb0EEvPfyPKfiiiiffffffff_param_14];
	ld.param.f32 	%f166, [_Z23ProjParaDisCUDA2dKernelILb0EEvPfyPKfiiiiffffffff_param_12];
	ld.param.f32 	%f163, [_Z23ProjParaDisCUDA2dKernelILb0EEvPfyPKfiiiiffffffff_param_9];
	sub.f64 	%fd40, %fd59, %fd60;
	cvt.f64.f32 	%fd41, %f163;
	cvt.f64.f32 	%fd42, %f170;
	fma.rn.f64 	%fd43, %fd40, %fd41, %fd42;
	cvt.f64.f32 	%fd44, %f11;
	div.rn.f64 	%fd45, %fd43, %fd44;
	cvt.rn.f32.f64 	%f12, %fd45;
	neg.s32 	%r142, %r66;
	cvt.rn.f64.s32 	%fd46, %r142;
	mul.f64 	%fd47, %fd46, 0d3FE0000000000000;
	cvt.f64.f32 	%fd48, %f54;
	cvt.f64.f32 	%fd49, %f166;
	fma.rn.f64 	%fd50, %fd47, %fd48, %fd49;
	cvt.rn.f32.f64 	%f13, %fd50;
	abs.f32 	%f128, %f11;
	div.rn.f32 	%f14, %f163, %f128;
	setp.eq.s32 	%p35, %r67, 0;
	@%p35 bra 	$L__BB0_35;
	div.rn.f32 	%f15, %f7, %f11;
	mov.b32 	%r169, 0;
	cvt.rn.f64.s32 	%fd52, %r67;
	mul.f64 	%fd53, %fd52, 0d3FE0000000000000;
	cvt.f64.f32 	%fd56, %f55;
	mov.u32 	%r170, %r169;
$L__BB0_22:
	mov.u32 	%r35, %r170;
	add.s32 	%r36, %r169, %r5;
	setp.ge.s32 	%p36, %r36, %r67;
	@%p36 bra 	$L__BB0_34;
	ld.param.f32 	%f168, [_Z23ProjParaDisCUDA2dKernelILb0EEvPfyPKfiiiiffffffff_param_13];
	cvt.rn.f64.s32 	%fd51, %r36;
	sub.f64 	%fd54, %fd53, %fd51;
	add.f64 	%fd55, %fd54, 0dBFE0000000000000;
	cvt.f64.f32 	%fd57, %f168;
	fma.rn.f64 	%fd58, %fd55, %fd56, %fd57;
	cvt.rn.f32.f64 	%f129, %fd58;
	fma.rn.f32 	%f16, %f15, %f129, %f13;
	max.f32 	%f176, %f16, %f12;
	setp.neu.f32 	%p37, %f16, %f176;
	@%p37 bra 	$L__BB0_25;
	sub.f32 	%f133, %f176, %f12;
	div.rn.f32 	%f134, %f133, %f14;
	cvt.rmi.f32.f32 	%f135, %f134;
	cvt.rzi.s32.f32 	%r173, %f135;
	mov.b32 	%r174, 0;
	bra.uni 	$L__BB0_26;
$L__BB0_25:
	sub.f32 	%f130, %f176, %f16;
	div.rn.f32 	%f131, %f130, %f54;
	cvt.rmi.f32.f32 	%f132, %f131;
	cvt.rzi.s32.f32 	%r174, %f132;
	mov.b32 	%r173, 0;
$L__BB0_26:
	add.s32 	%r146, %r174, 1;
	cvt.rn.f32.s32 	%f137, %r146;
	fma.rn.f32 	%f175, %f54, %f137, %f16;
	setp.ge.s32 	%p38, %r174, %r66;
	setp.ge.s32 	%p39, %r173, %r7;
	mov.f32 	%f173, 0f00000000;
	or.pred  	%p40, %p38, %p39;
	@%p40 bra 	$L__BB0_32;
	add.s32 	%r147, %r173, 1;
	cvt.rn.f32.s32 	%f139, %r147;
	fma.rn.f32 	%f174, %f14, %f139, %f12;
	cvt.rn.f32.s32 	%f20, %r36;
	mov.f32 	%f173, 0f00000000;
$L__BB0_28:
	setp.geu.f32 	%p41, %f175, %f174;
	@%p41 bra 	$L__BB0_30;
	sub.f32 	%f150, %f175, %f176;
	cvt.rn.f32.s32 	%f151, %r174;
	cvt.rn.f32.u32 	%f152, %r1;
	tex.3d.v4.f32.f32 	{%f153, %f154, %f155, %f156}, [%rd17, {%f151, %f20, %f152, %f152}];
	fma.rn.f32 	%f173, %f150, %f153, %f173;
	add.s32 	%r174, %r174, 1;
	add.f32 	%f26, %f54, %f175;
	mov.f32 	%f176, %f175;
	mov.f32 	%f175, %f26;
	bra.uni 	$L__BB0_31;
$L__BB0_30:
	sub.f32 	%f141, %f174, %f176;
	cvt.rn.f32.s32 	%f142, %r174;
	cvt.rn.f32.u32 	%f143, %r1;
	tex.3d.v4.f32.f32 	{%f144, %f145, %f146, %f147}, [%rd17, {%f142, %f20, %f143, %f143}];
	fma.rn.f32 	%f148, %f141, %f144, %f173;
	shl.b32 	%r148, %r173, 2;
	mov.u32 	%r149, _ZZ23ProjParaDisCUDA2dKernelILb0EEvPfyPKfiiiiffffffffE8ProjTemp;
	add.s32 	%r150, %r149, %r148;
	atom.shared.add.f32 	%f149, [%r150], %f148;
	add.s32 	%r173, %r173, 1;
	add.f32 	%f27, %f14, %f174;
	mov.f32 	%f173, 0f00000000;
	mov.f32 	%f176, %f174;
	mov.f32 	%f174, %f27;
$L__BB0_31:
	setp.lt.s32 	%p42, %r174, %r66;
	setp.lt.s32 	%p43, %r173, %r7;
	and.pred  	%p44, %p42, %p43;
	@%p44 bra 	$L__BB0_28;
$L__BB0_32:
	setp.eq.f32 	%p45, %f173, 0f00000000;
	@%p45 bra 	$L__BB0_34;
	shl.b32 	%r151, %r173, 2;
	mov.u32 	%r152, _ZZ23ProjParaDisCUDA2dKernelILb0EEvPfyPKfiiiiffffffffE8ProjTemp;
	add.s32 	%r153, %r152, %r151;
	atom.shared.add.f32 	%f157, [%r153], %f173;
$L__BB0_34:
	add.s32 	%r170, %r35, 1;
	mad.lo.s32 	%r169, %r3, %r35, %r3;
	setp.lt.u32 	%p46, %r169, %r67;
	@%p46 bra 	$L__BB0_22;
$L__BB0_35:
	bar.sync 	0;
	setp.ge.s32 	%p47, %r6, %r69;
	@%p47 bra 	$L__BB0_57;
	ld.param.f32 	%f164, [_Z23ProjParaDisCUDA2dKernelILb0EEvPfyPKfiiiiffffffff_param_9];
	ld.param.u32 	%r160, [_Z23ProjParaDisCUDA2dKernelILb0EEvPfyPKfiiiiffffffff_param_5];
	ld.param.u64 	%rd46, [_Z23ProjParaDisCUDA2dKernelILb0EEvPfyPKfiiiiffffffff_param_0];
	ld.shared.f32 	%f158, [%r8];
	div.rn.f32 	%f159, %f55, %f164;
	mul.f32 	%f160, %f159, %f158;
	st.shared.f32 	[%r8], %f160;
	setp.ge.f32 	%p48, %f11, 0f00000000;
	not.b32 	%r154, %r6;
	add.s32 	%r155, %r69, %r154;
	selp.b32 	%r156, %r6, %r155, %p48;
	mad.lo.s32 	%r157, %r160, %r1, %r2;
	mad.lo.s32 	%r158, %r157, %r69, %r156;
	cvta.to.global.u64 	%rd42, %rd46;
	mul.wide.s32 	%rd43, %r158, 4;
	add.s64 	%rd44, %rd42, %rd43;
	st.global.f32 	[%rd44], %f160;
	bra.uni 	$L__BB0_57;
$L__BB0_37:
	setp.ltu.f32 	%p19, %f7, 0f00000000;
	@%p19 bra 	$L__BB0_39;
	cvt.rn.f64.u32 	%fd61, %r4;
	cvt.rn.f64.s32 	%fd17, %r69;
	mul.f64 	%fd62, %fd17, 0d3FE0000000000000;
	bra.uni 	$L__BB0_40;
$L__BB0_39:
	cvt.rn.f64.s32 	%fd18, %r69;
	mul.f64 	%fd61, %fd18, 0d3FE0000000000000;
	cvt.rn.f64.u32 	%fd62, %r4;
$L__BB0_40:
	ld.param.f32 	%f169, [_Z23ProjParaDisCUDA2dKernelILb0EEvPfyPKfiiiiffffffff_param_14];
	ld.param.f32 	%f167, [_Z23ProjParaDisCUDA2dKernelILb0EEvPfyPKfiiiiffffffff_param_13];
	ld.param.f32 	%f161, [_Z23ProjParaDisCUDA2dKernelILb0EEvPfyPKfiiiiffffffff_param_9];
	sub.f64 	%fd19, %fd61, %fd62;
	cvt.f64.f32 	%fd20, %f161;
	cvt.f64.f32 	%fd21, %f169;
	fma.rn.f64 	%fd22, %fd19, %fd20, %fd21;
	cvt.f64.f32 	%fd23, %f7;
	div.rn.f64 	%fd24, %fd22, %fd23;
	cvt.rn.f32.f64 	%f33, %fd24;
	neg.s32 	%r121, %r67;
	cvt.rn.f64.s32 	%fd25, %r121;
	mul.f64 	%fd26, %fd25, 0d3FE0000000000000;
	cvt.f64.f32 	%fd27, %f55;
	cvt.f64.f32 	%fd28, %f167;
	fma.rn.f64 	%fd29, %fd26, %fd27, %fd28;
	cvt.rn.f32.f64 	%f34, %fd29;
	abs.f32 	%f95, %f7;
	div.rn.f32 	%f35, %f161, %f95;
	setp.eq.s32 	%p20, %r66, 0;
	@%p20 bra 	$L__BB0_55;
	div.rn.f32 	%f36, %f11, %f7;
	mov.b32 	%r178, 0;
	cvt.rn.f64.s32 	%fd31, %r66;
	mul.f64 	%fd32, %fd31, 0d3FE0000000000000;
	cvt.f64.f32 	%fd35, %f54;
	mov.u32 	%r179, %r178;
$L__BB0_42:
	mov.u32 	%r51, %r179;
	add.s32 	%r52, %r178, %r5;
	setp.ge.s32 	%p21, %r52, %r66;
	@%p21 bra 	$L__BB0_54;
	ld.param.f32 	%f165, [_Z23ProjParaDisCUDA2dKernelILb0EEvPfyPKfiiiiffffffff_param_12];
	cvt.rn.f64.s32 	%fd30, %r52;
	sub.f64 	%fd33, %fd30, %fd32;
	add.f64 	%fd34, %fd33, 0d3FE0000000000000;
	cvt.f64.f32 	%fd36, %f165;
	fma.rn.f64 	%fd37, %fd34, %fd35, %fd36;
	cvt.rn.f32.f64 	%f96, %fd37;
	fma.rn.f32 	%f37, %f36, %f96, %f34;
	max.f32 	%f185, %f37, %f33;
	setp.neu.f32 	%p22, %f37, %f185;
	@%p22 bra 	$L__BB0_45;
	sub.f32 	%f100, %f185, %f33;
	div.rn.f32 	%f101, %f100, %f35;
	cvt.rmi.f32.f32 	%f102, %f101;
	cvt.rzi.s32.f32 	%r182, %f102;
	mov.b32 	%r183, 0;
	bra.uni 	$L__BB0_46;
$L__BB0_45:
	sub.f32 	%f97, %f185, %f37;
	div.rn.f32 	%f98, %f97, %f55;
	cvt.rmi.f32.f32 	%f99, %f98;
	cvt.rzi.s32.f32 	%r183, %f99;
	mov.b32 	%r182, 0;
$L__BB0_46:
	add.s32 	%r125, %r183, 1;
	cvt.rn.f32.s32 	%f104, %r125;
	fma.rn.f32 	%f184, %f55, %f104, %f37;
	setp.ge.s32 	%p23, %r183, %r67;
	setp.ge.s32 	%p24, %r182, %r7;
	mov.f32 	%f182, 0f00000000;
	or.pred  	%p25, %p23, %p24;
	@%p25 bra 	$L__BB0_52;
	add.s32 	%r126, %r182, 1;
	cvt.rn.f32.s32 	%f106, %r126;
	fma.rn.f32 	%f183, %f35, %f106, %f33;
	cvt.rn.f32.s32 	%f41, %r52;
	mov.f32 	%f182, 0f00000000;
$L__BB0_48:
	setp.geu.f32 	%p26, %f184, %f183;
	@%p26 bra 	$L__BB0_50;
	sub.f32 	%f117, %f184, %f185;
	not.b32 	%r132, %r183;
	add.s32 	%r133, %r67, %r132;
	cvt.rn.f32.s32 	%f118, %r133;
	cvt.rn.f32.u32 	%f119, %r1;
	tex.3d.v4.f32.f32 	{%f120, %f121, %f122, %f123}, [%rd17, {%f41, %f118, %f119, %f119}];
	fma.rn.f32 	%f182, %f117, %f120, %f182;
	add.s32 	%r183, %r183, 1;
	add.f32 	%f47, %f55, %f184;
	mov.f32 	%f185, %f184;
	mov.f32 	%f184, %f47;
	bra.uni 	$L__BB0_51;
$L__BB0_50:
	sub.f32 	%f108, %f183, %f185;
	not.b32 	%r127, %r183;
	add.s32 	%r128, %r67, %r127;
	cvt.rn.f32.s32 	%f109, %r128;
	cvt.rn.f32.u32 	%f110, %r1;
	tex.3d.v4.f32.f32 	{%f111, %f112, %f113, %f114}, [%rd17, {%f41, %f109, %f110, %f110}];
	fma.rn.f32 	%f115, %f108, %f111, %f182;
	shl.b32 	%r129, %r182, 2;
	mov.u32 	%r130, _ZZ23ProjParaDisCUDA2dKernelILb0EEvPfyPKfiiiiffffffffE8ProjTemp;
	add.s32 	%r131, %r130, %r129;
	atom.shared.add.f32 	%f116, [%r131], %f115;
	add.s32 	%r182, %r182, 1;
	add.f32 	%f48, %f35, %f183;
	mov.f32 	%f182, 0f00000000;
	mov.f32 	%f185, %f183;
	mov.f32 	%f183, %f48;
$L__BB0_51:
	setp.lt.s32 	%p27, %r183, %r67;
	setp.lt.s32 	%p28, %r182, %r7;
	and.pred  	%p29, %p27, %p28;
	@%p29 bra 	$L__BB0_48;
$L__BB0_52:
	setp.eq.f32 	%p30, %f182, 0f00000000;
	@%p30 bra 	$L__BB0_54;
	shl.b32 	%r134, %r182, 2;
	mov.u32 	%r135, _ZZ23ProjParaDisCUDA2dKernelILb0EEvPfyPKfiiiiffffffffE8ProjTemp;
	add.s32 	%r136, %r135, %r134;
	atom.shared.add.f32 	%f124, [%r136], %f182;
$L__BB0_54:
	add.s32 	%r179, %r51, 1;
	mad.lo.s32 	%r178, %r3, %r51, %r3;
	setp.lt.u32 	%p31, %r178, %r66;
	@%p31 bra 	$L__BB0_42;
$L__BB0_55:
	bar.sync 	0;
	setp.ge.s32 	%p32, %r6, %r69;
	@%p32 bra 	$L__BB0_57;
	ld.param.f32 	%f162, [_Z23ProjParaDisCUDA2dKernelILb0EEvPfyPKfiiiiffffffff_param_9];
	ld.param.u32 	%r159, [_Z23ProjParaDisCUDA2dKernelILb0EEvPfyPKfiiiiffffffff_param_5];
	ld.param.u64 	%rd45, [_Z23ProjParaDisCUDA2dKernelILb0EEvPfyPKfiiiiffffffff_param_0];
	ld.shared.f32 	%f125, [%r8];
	div.rn.f32 	%f126, %f54, %f162;
	mul.f32 	%f127, %f126, %f125;
	st.shared.f32 	[%r8], %f127;
	setp.ge.f32 	%p33, %f7, 0f00000000;
	not.b32 	%r137, %r6;
	add.s32 	%r138, %r69, %r137;
	selp.b32 	%r139, %r6, %r138, %p33;
	mad.lo.s32 	%r140, %r159, %r1, %r2;
	mad.lo.s32 	%r141, %r140, %r69, %r139;
	cvta.to.global.u64 	%rd39, %rd45;
	mul.wide.s32 	%rd40, %r141, 4;
	add.s64 	%rd41, %rd39, %rd40;
	st.global.f32 	[%rd41], %f127;
$L__BB0_57:
	ret;

}
	// .globl	_Z27BackProjParaDisCUDA2dKernelILb1EEvPfPKfS2_iiiiffffffff
.visible .entry _Z27BackProjParaDisCUDA2dKernelILb1EEvPfPKfS2_iiiiffffffff(
	.param .u64 .ptr .align 1 _Z27BackProjParaDisCUDA2dKernelILb1EEvPfPKfS2_iiiiffffffff_param_0,
	.param .u64 .ptr .align 1 _Z27BackProjParaDisCUDA2dKernelILb1EEvPfPKfS2_iiiiffffffff_param_1,
	.param .u64 .ptr .align 1 _Z27BackProjParaDisCUDA2dKernelILb1EEvPfPKfS2_iiiiffffffff_param_2,
	.param .u32 _Z27BackProjParaDisCUDA2dKernelILb1EEvPfPKfS2_iiiiffffffff_param_3,
	.param .u32 _Z27BackProjParaDisCUDA2dKernelILb1EEvPfPKfS2_iiiiffffffff_param_4,
	.param .u32 _Z27BackProjParaDisCUDA2dKernelILb1EEvPfPKfS2_iiiiffffffff_param_5,
	.param .u32 _Z27BackProjParaDisCUDA2dKernelILb1EEvPfPKfS2_iiiiffffffff_param_6,
	.param .f32 _Z27BackProjParaDisCUDA2dKernelILb1EEvPfPKfS2_iiiiffffffff_param_7,
	.param .f32 _Z27BackProjParaDisCUDA2dKernelILb1EEvPfPKfS2_iiiiffffffff_param_8,
	.param .f32 _Z27BackProjParaDisCUDA2dKernelILb1EEvPfPKfS2_iiiiffffffff_param_9,
	.param .f32 _Z27BackProjParaDisCUDA2dKernelILb1EEvPfPKfS2_iiiiffffffff_param_10,
	.param .f32 _Z27BackProjParaDisCUDA2dKernelILb1EEvPfPKfS2_iiiiffffffff_param_11,
	.param .f32 _Z27BackProjParaDisCUDA2dKernelILb1EEvPfPKfS2_iiiiffffffff_param_12,
	.param .f32 _Z27BackProjParaDisCUDA2dKernelILb1EEvPfPKfS2_iiiiffffffff_param_13,
	.param .f32 _Z27BackProjParaDisCUDA2dKernelILb1EEvPfPKfS2_iiiiffffffff_param_14
)
{
	.local .align 4 .b8 	__local_depot1[28];
	.reg .b64 	%SP;
	.reg .b64 	%SPL;
	.reg .pred 	%p<49>;
	.reg .b32 	%r<197>;
	.reg .b32 	%f<173>;
	.reg .b64 	%rd<71>;
	.reg .b64 	%fd<63>;
	// demoted variable
	.shared .align 4 .b8 _ZZ27BackProjParaDisCUDA2dKernelILb1EEvPfPKfS2_iiiiffffffffE8ProjTemp[1024];
	mov.u64 	%SPL, __local_depot1;
	ld.param.u64 	%rd20, [_Z27BackProjParaDisCUDA2dKernelILb1EEvPfPKfS2_iiiiffffffff_param_0];
	ld.param.u64 	%rd21, [_Z27BackProjParaDisCUDA2dKernelILb1EEvPfPKfS2_iiiiffffffff_param_1];
	ld.param.u64 	%rd22, [_Z27BackProjParaDisCUDA2dKernelILb1EEvPfPKfS2_iiiiffffffff_param_2];
	ld.param.u32 	%r67, [_Z27BackProjParaDisCUDA2dKernelILb1EEvPfPKfS2_iiiiffffffff_param_3];
	ld.param.u32 	%r68, [_Z27BackProjParaDisCUDA2dKernelILb1EEvPfPKfS2_iiiiffffffff_param_4];
	ld.param.u32 	%r70, [_Z27BackProjParaDisCUDA2dKernelILb1EEvPfPKfS2_iiiiffffffff_param_6];
	ld.param.f32 	%f56, [_Z27BackProjParaDisCUDA2dKernelILb1EEvPfPKfS2_iiiiffffffff_param_7];
	ld.param.f32 	%f57, [_Z27BackProjParaDisCUDA2dKernelILb1EEvPfPKfS2_iiiiffffffff_param_8];
	cvta.to.global.u64 	%rd1, %rd20;
	cvta.to.global.u64 	%rd2, %rd21;
	cvta.to.global.u64 	%rd23, %rd22;
	add.u64 	%rd3, %SPL, 0;
	mov.u32 	%r1, %ctaid.x;
	mov.u32 	%r2, %ctaid.y;
	mov.u32 	%r71, %ctaid.z;
	mov.u32 	%r3, %ntid.x;
	mul.lo.s32 	%r4, %r71, %r3;
	mov.u32 	%r5, %tid.x;
	add.s32 	%r72, %r4, %r3;
	setp.gt.u32 	%p1, %r72, %r70;
	sub.s32 	%r73, %r70, %r4;
	selp.b32 	%r6, %r73, %r3, %p1;
	mul.wide.u32 	%rd25, %r2, 4;
	add.s64 	%rd26, %rd23, %rd25;
	ld.global.nc.f32 	%f1, [%rd26];
	mul.f32 	%f62, %f1, 0f3F22F983;
	cvt.rni.s32.f32 	%r178, %f62;
	cvt.rn.f32.s32 	%f63, %r178;
	fma.rn.f32 	%f64, %f63, 0fBFC90FDA, %f1;
	fma.rn.f32 	%f65, %f63, 0fB3A22168, %f64;
	fma.rn.f32 	%f152, %f63, 0fA7C234C5, %f65;
	abs.f32 	%f3, %f1;
	setp.ltu.f32 	%p2, %f3, 0f47CE4780;
	mov.u32 	%r174, %r178;
	mov.f32 	%f151, %f152;
	@%p2 bra 	$L__BB1_8;
	setp.neu.f32 	%p3, %f3, 0f7F800000;
	@%p3 bra 	$L__BB1_3;
	mov.f32 	%f68, 0f00000000;
	mul.rn.f32 	%f151, %f1, %f68;
	mov.b32 	%r174, 0;
	bra.uni 	$L__BB1_8;
$L__BB1_3:
	mov.b32 	%r8, %f1;
	mov.b64 	%rd67, 0;
	mov.b32 	%r171, 0;
	mov.u64 	%rd65, __cudart_i2opi_f;
	shl.b32 	%r76, %r8, 8;
	or.b32  	%r77, %r76, -2147483648;
	mov.u64 	%rd66, %rd3;
$L__BB1_4:
	.pragma "nounroll";
	ld.global.nc.u32 	%r75, [%rd65];
	mad.wide.u32 	%rd29, %r75, %r77, %rd67;
	shr.u64 	%rd67, %rd29, 32;
	st.local.u32 	[%rd66], %rd29;
	add.s32 	%r171, %r171, 1;
	add.s64 	%rd66, %rd66, 4;
	add.s64 	%rd65, %rd65, 4;
	setp.ne.s32 	%p4, %r171, 6;
	@%p4 bra 	$L__BB1_4;
	shr.u32 	%r78, %r8, 23;
	st.local.u32 	[%rd3+24], %rd67;
	and.b32  	%r11, %r78, 31;
	and.b32  	%r79, %r78, 224;
	add.s32 	%r80, %r79, -128;
	shr.u32 	%r81, %r80, 5;
	mul.wide.u32 	%rd30, %r81, 4;
	sub.s64 	%rd10, %rd3, %rd30;
	ld.local.u32 	%r172, [%rd10+24];
	ld.local.u32 	%r173, [%rd10+20];
	setp.eq.s32 	%p5, %r11, 0;
	@%p5 bra 	$L__BB1_7;
	shf.l.wrap.b32 	%r172, %r173, %r172, %r11;
	ld.local.u32 	%r82, [%rd10+16];
	shf.l.wrap.b32 	%r173, %r82, %r173, %r11;
$L__BB1_7:
	shr.u32 	%r83, %r172, 30;
	shf.l.wrap.b32 	%r84, %r173, %r172, 2;
	shl.b32 	%r85, %r173, 2;
	shr.u32 	%r86, %r84, 31;
	add.s32 	%r87, %r86, %r83;
	neg.s32 	%r88, %r87;
	setp.lt.s32 	%p6, %r8, 0;
	selp.b32 	%r174, %r88, %r87, %p6;
	xor.b32  	%r89, %r84, %r8;
	shr.s32 	%r90, %r84, 31;
	xor.b32  	%r91, %r90, %r84;
	xor.b32  	%r92, %r90, %r85;
	cvt.u64.u32 	%rd31, %r91;
	shl.b64 	%rd32, %rd31, 32;
	cvt.u64.u32 	%rd33, %r92;
	or.b64  	%rd34, %rd32, %rd33;
	cvt.rn.f64.s64 	%fd19, %rd34;
	mul.f64 	%fd20, %fd19, 0d3BF921FB54442D19;
	cvt.rn.f32.f64 	%f66, %fd20;
	neg.f32 	%f67, %f66;
	setp.lt.s32 	%p7, %r89, 0;
	selp.f32 	%f151, %f67, %f66, %p7;
$L__BB1_8:
	setp.ltu.f32 	%p8, %f3, 0f47CE4780;
	mul.rn.f32 	%f69, %f151, %f151;
	and.b32  	%r94, %r174, 1;
	setp.eq.b32 	%p9, %r94, 1;
	selp.f32 	%f70, 0f3F800000, %f151, %p9;
	fma.rn.f32 	%f71, %f69, %f70, 0f00000000;
	fma.rn.f32 	%f72, %f69, 0f37CBAC00, 0fBAB607ED;
	selp.f32 	%f73, %f72, 0fB94D4153, %p9;
	selp.f32 	%f74, 0f3D2AAABB, 0f3C0885E4, %p9;
	fma.rn.f32 	%f75, %f73, %f69, %f74;
	selp.f32 	%f76, 0fBEFFFFFF, 0fBE2AAAA8, %p9;
	fma.rn.f32 	%f77, %f75, %f69, %f76;
	fma.rn.f32 	%f78, %f77, %f71, %f70;
	and.b32  	%r95, %r174, 2;
	setp.eq.s32 	%p10, %r95, 0;
	mov.f32 	%f79, 0f00000000;
	sub.f32 	%f80, %f79, %f78;
	selp.f32 	%f7, %f78, %f80, %p10;
	@%p8 bra 	$L__BB1_16;
	setp.neu.f32 	%p11, %f3, 0f7F800000;
	@%p11 bra 	$L__BB1_11;
	mov.f32 	%f83, 0f00000000;
	mul.rn.f32 	%f152, %f1, %f83;
	mov.b32 	%r178, 0;
	bra.uni 	$L__BB1_16;
$L__BB1_11:
	mov.b32 	%r20, %f1;
	mov.b64 	%rd70, 0;
	mov.b32 	%r175, 0;
	mov.u64 	%rd68, __cudart_i2opi_f;
	shl.b32 	%r98, %r20, 8;
	or.b32  	%r99, %r98, -2147483648;
	mov.u64 	%rd69, %rd3;
$L__BB1_12:
	.pragma "nounroll";
	ld.global.nc.u32 	%r97, [%rd68];
	mad.wide.u32 	%rd37, %r97, %r99, %rd70;
	shr.u64 	%rd70, %rd37, 32;
	st.local.u32 	[%rd69], %rd37;
	add.s32 	%r175, %r175, 1;
	add.s64 	%rd69, %rd69, 4;
	add.s64 	%rd68, %rd68, 4;
	setp.ne.s32 	%p12, %r175, 6;
	@%p12 bra 	$L__BB1_12;
	shr.u32 	%r100, %r20, 23;
	st.local.u32 	[%rd3+24], %rd70;
	and.b32  	%r23, %r100, 31;
	and.b32  	%r101, %r100, 224;
	add.s32 	%r102, %r101, -128;
	shr.u32 	%r103, %r102, 5;
	mul.wide.u32 	%rd38, %r103, 4;
	sub.s64 	%rd17, %rd3, %rd38;
	ld.local.u32 	%r176, [%rd17+24];
	ld.local.u32 	%r177, [%rd17+20];
	setp.eq.s32 	%p13, %r23, 0;
	@%p13 bra 	$L__BB1_15;
	shf.l.wrap.b32 	%r176, %r177, %r176, %r23;
	ld.local.u32 	%r104, [%rd17+16];
	shf.l.wrap.b32 	%r177, %r104, %r177, %r23;
$L__BB1_15:
	shr.u32 	%r105, %r176, 30;
	shf.l.wrap.b32 	%r106, %r177, %r176, 2;
	shl.b32 	%r107, %r177, 2;
	shr.u32 	%r108, %r106, 31;
	add.s32 	%r109, %r108, %r105;
	neg.s32 	%r110, %r109;
	setp.lt.s32 	%p14, %r20, 0;
	selp.b32 	%r178, %r110, %r109, %p14;
	xor.b32  	%r111, %r106, %r20;
	shr.s32 	%r112, %r106, 31;
	xor.b32  	%r113, %r112, %r106;
	xor.b32  	%r114, %r112, %r107;
	cvt.u64.u32 	%rd39, %r113;
	shl.b64 	%rd40, %rd39, 32;
	cvt.u64.u32 	%rd41, %r114;
	or.b64  	%rd42, %rd40, %rd41;
	cvt.rn.f64.s64 	%fd21, %rd42;
	mul.f64 	%fd22, %fd21, 0d3BF921FB54442D19;
	cvt.rn.f32.f64 	%f81, %fd22;
	neg.f32 	%f82, %f81;
	setp.lt.s32 	%p15, %r111, 0;
	selp.f32 	%f152, %f82, %f81, %p15;
$L__BB1_16:
	add.s32 	%r32, %r4, %r5;
	add.s32 	%r116, %r178, 1;
	mul.rn.f32 	%f84, %f152, %f152;
	and.b32  	%r117, %r178, 1;
	setp.eq.b32 	%p16, %r117, 1;
	selp.f32 	%f85, %f152, 0f3F800000, %p16;
	fma.rn.f32 	%f86, %f84, %f85, 0f00000000;
	fma.rn.f32 	%f87, %f84, 0f37CBAC00, 0fBAB607ED;
	selp.f32 	%f88, 0fB94D4153, %f87, %p16;
	selp.f32 	%f89, 0f3C0885E4, 0f3D2AAABB, %p16;
	fma.rn.f32 	%f90, %f88, %f84, %f89;
	selp.f32 	%f91, 0fBE2AAAA8, 0fBEFFFFFF, %p16;
	fma.rn.f32 	%f92, %f90, %f84, %f91;
	fma.rn.f32 	%f93, %f92, %f86, %f85;
	and.b32  	%r118, %r116, 2;
	setp.eq.s32 	%p17, %r118, 0;
	mov.f32 	%f94, 0f00000000;
	sub.f32 	%f95, %f94, %f93;
	selp.f32 	%f11, %f93, %f95, %p17;
	mul.f32 	%f96, %f11, %f11;
	setp.leu.f32 	%p18, %f96, 0f3F000000;
	@%p18 bra 	$L__BB1_37;
	setp.ge.s32 	%p34, %r32, %r70;
	mov.f32 	%f153, 0f00000000;
	@%p34 bra 	$L__BB1_19;
	ld.param.u32 	%r170, [_Z27BackProjParaDisCUDA2dKernelILb1EEvPfPKfS2_iiiiffffffff_param_5];
	setp.ge.f32 	%p35, %f11, 0f00000000;
	not.b32 	%r145, %r32;
	add.s32 	%r146, %r70, %r145;
	selp.b32 	%r147, %r32, %r146, %p35;
	mad.lo.s32 	%r148, %r170, %r1, %r2;
	mad.lo.s32 	%r149, %r148, %r70, %r147;
	mul.wide.s32 	%rd54, %r149, 4;
	add.s64 	%rd55, %rd2, %rd54;
	ld.global.nc.f32 	%f153, [%rd55];
$L__BB1_19:
	setp.ltu.f32 	%p36, %f11, 0f00000000;
	@%p36 bra 	$L__BB1_21;
	cvt.rn.f64.u32 	%fd59, %r4;
	cvt.rn.f64.s32 	%fd41, %r70;
	mul.f64 	%fd60, %fd41, 0d3FE0000000000000;
	bra.uni 	$L__BB1_22;
$L__BB1_21:
	cvt.rn.f64.s32 	%fd42, %r70;
	mul.f64 	%fd59, %fd42, 0d3FE0000000000000;
	cvt.rn.f64.u32 	%fd60, %r4;
$L__BB1_22:
	ld.param.f32 	%f150, [_Z27BackProjParaDisCUDA2dKernelILb1EEvPfPKfS2_iiiiffffffff_param_14];
	ld.param.f32 	%f146, [_Z27BackProjParaDisCUDA2dKernelILb1EEvPfPKfS2_iiiiffffffff_param_12];
	ld.param.f32 	%f144, [_Z27BackProjParaDisCUDA2dKernelILb1EEvPfPKfS2_iiiiffffffff_param_9];
	sub.f64 	%fd43, %fd59, %fd60;
	cvt.f64.f32 	%fd44, %f144;
	cvt.f64.f32 	%fd45, %f150;
	fma.rn.f64 	%fd46, %fd43, %fd44, %fd45;
	cvt.f64.f32 	%fd47, %f11;
	div.rn.f64 	%fd48, %fd46, %fd47;
	cvt.rn.f32.f64 	%f14, %fd48;
	neg.s32 	%r150, %r67;
	cvt.rn.f64.s32 	%fd49, %r150;
	mul.f64 	%fd50, %fd49, 0d3FE0000000000000;
	cvt.f64.f32 	%fd51, %f56;
	cvt.f64.f32 	%fd52, %f146;
	fma.rn.f64 	%fd53, %fd50, %fd51, %fd52;
	cvt.rn.f32.f64 	%f15, %fd53;
	abs.f32 	%f121, %f11;
	div.rn.f32 	%f16, %f144, %f121;
	div.rn.f32 	%f122, %f57, %f144;
	shl.b32 	%r151, %r5, 2;
	mov.u32 	%r152, _ZZ27BackProjParaDisCUDA2dKernelILb1EEvPfPKfS2_iiiiffffffffE8ProjTemp;
	add.s32 	%r153, %r152, %r151;
	mul.f32 	%f123, %f122, %f153;
	st.shared.f32 	[%r153], %f123;
	bar.sync 	0;
	setp.eq.s32 	%p37, %r68, 0;
	@%p37 bra 	$L__BB1_57;
	ld.param.f32 	%f148, [_Z27BackProjParaDisCUDA2dKernelILb1EEvPfPKfS2_iiiiffffffff_param_13];
	cvt.rn.f64.s32 	%fd54, %r68;
	mul.f64 	%fd7, %fd54, 0d3FE0000000000000;
	cvt.f64.f32 	%fd8, %f57;
	cvt.f64.f32 	%fd9, %f148;
	div.rn.f32 	%f17, %f7, %f11;
	mul.lo.s32 	%r33, %r68, %r1;
	mov.b32 	%r179, 0;
	mov.u32 	%r180, %r179;
$L__BB1_24:
	mov.u32 	%r35, %r180;
	add.s32 	%r36, %r179, %r5;
	setp.ge.s32 	%p38, %r36, %r68;
	@%p38 bra 	$L__BB1_36;
	cvt.rn.f64.s32 	%fd55, %r36;
	sub.f64 	%fd56, %fd7, %fd55;
	add.f64 	%fd57, %fd56, 0dBFE0000000000000;
	fma.rn.f64 	%fd58, %fd57, %fd8, %fd9;
	cvt.rn.f32.f64 	%f124, %fd58;
	fma.rn.f32 	%f18, %f17, %f124, %f15;
	max.f32 	%f157, %f18, %f14;
	setp.neu.f32 	%p39, %f18, %f157;
	@%p39 bra 	$L__BB1_27;
	sub.f32 	%f128, %f157, %f14;
	div.rn.f32 	%f129, %f128, %f16;
	cvt.rmi.f32.f32 	%f130, %f129;
	cvt.rzi.s32.f32 	%r183, %f130;
	mov.b32 	%r184, 0;
	bra.uni 	$L__BB1_28;
$L__BB1_27:
	sub.f32 	%f125, %f157, %f18;
	div.rn.f32 	%f126, %f125, %f56;
	cvt.rmi.f32.f32 	%f127, %f126;
	cvt.rzi.s32.f32 	%r184, %f127;
	mov.b32 	%r183, 0;
$L__BB1_28:
	add.s32 	%r157, %r184, 1;
	cvt.rn.f32.s32 	%f132, %r157;
	fma.rn.f32 	%f156, %f56, %f132, %f18;
	add.s32 	%r158, %r183, 1;
	cvt.rn.f32.s32 	%f133, %r158;
	fma.rn.f32 	%f155, %f16, %f133, %f14;
	setp.ge.s32 	%p40, %r184, %r67;
	setp.ge.s32 	%p41, %r183, %r6;
	mov.f32 	%f154, 0f00000000;
	or.pred  	%p42, %p40, %p41;
	@%p42 bra 	$L__BB1_34;
	add.s32 	%r159, %r36, %r33;
	mul.lo.s32 	%r160, %r159, %r67;
	cvt.s64.s32 	%rd18, %r160;
	mov.f32 	%f154, 0f00000000;
$L__BB1_30:
	setp.geu.f32 	%p43, %f156, %f155;
	@%p43 bra 	$L__BB1_32;
	sub.f32 	%f138, %f156, %f157;
	shl.b32 	%r164, %r183, 2;
	mov.u32 	%r165, _ZZ27BackProjParaDisCUDA2dKernelILb1EEvPfPKfS2_iiiiffffffffE8ProjTemp;
	add.s32 	%r166, %r165, %r164;
	ld.shared.f32 	%f139, [%r166];
	fma.rn.f32 	%f140, %f138, %f139, %f154;
	cvt.s64.s32 	%rd56, %r184;
	add.s64 	%rd57, %rd56, %rd18;
	shl.b64 	%rd58, %rd57, 2;
	add.s64 	%rd59, %rd1, %rd58;
	atom.global.add.f32 	%f141, [%rd59], %f140;
	add.s32 	%r184, %r184, 1;
	add.f32 	%f26, %f56, %f156;
	mov.f32 	%f154, 0f00000000;
	mov.f32 	%f157, %f156;
	mov.f32 	%f156, %f26;
	bra.uni 	$L__BB1_33;
$L__BB1_32:
	sub.f32 	%f135, %f155, %f157;
	shl.b32 	%r161, %r183, 2;
	mov.u32 	%r162, _ZZ27BackProjParaDisCUDA2dKernelILb1EEvPfPKfS2_iiiiffffffffE8ProjTemp;
	add.s32 	%r163, %r162, %r161;
	ld.shared.f32 	%f136, [%r163];
	fma.rn.f32 	%f154, %f135, %f136, %f154;
	add.s32 	%r183, %r183, 1;
	add.f32 	%f28, %f16, %f155;
	mov.f32 	%f157, %f155;
	mov.f32 	%f155, %f28;
$L__BB1_33:
	setp.lt.s32 	%p44, %r184, %r67;
	setp.lt.s32 	%p45, %r183, %r6;
	and.pred  	%p46, %p44, %p45;
	@%p46 bra 	$L__BB1_30;
$L__BB1_34:
	setp.eq.f32 	%p47, %f154, 0f00000000;
	@%p47 bra 	$L__BB1_36;
	add.s32 	%r167, %r36, %r33;
	mul.lo.s32 	%r168, %r167, %r67;
	cvt.s64.s32 	%rd60, %r168;
	cvt.s64.s32 	%rd61, %r184;
	add.s64 	%rd62, %rd61, %rd60;
	shl.b64 	%rd63, %rd62, 2;
	add.s64 	%rd64, %rd1, %rd63;
	atom.global.add.f32 	%f142, [%rd64], %f154;
$L__BB1_36:
	add.s32 	%r180, %r35, 1;
	mad.lo.s32 	%r179, %r3, %r35, %r3;
	setp.lt.u32 	%p48, %r179, %r68;
	@%p48 bra 	$L__BB1_24;
	bra.uni 	$L__BB1_57;
$L__BB1_37:
	setp.ge.s32 	%p19, %r32, %r70;
	mov.f32 	%f163, 0f00000000;
	@%p19 bra 	$L__BB1_39;
	ld.param.u32 	%r169, [_Z27BackProjParaDisCUDA2dKernelILb1EEvPfPKfS2_iiiiffffffff_param_5];
	setp.ge.f32 	%p20, %f7, 0f00000000;
	not.b32 	%r119, %r32;
	add.s32 	%r120, %r70, %r119;
	selp.b32 	%r121, %r32, %r120, %p20;
	mad.lo.s32 	%r122, %r169, %r1, %r2;
	mad.lo.s32 	%r123, %r122, %r70, %r121;
	mul.wide.s32 	%rd43, %r123, 4;
	add.s64 	%rd44, %rd2, %rd43;
	ld.global.nc.f32 	%f163, [%rd44];
$L__BB1_39:
	setp.ltu.f32 	%p21, %f7, 0f00000000;
	@%p21 bra 	$L__BB1_41;
	cvt.rn.f64.u32 	%fd61, %r4;
	cvt.rn.f64.s32 	%fd23, %r70;
	mul.f64 	%fd62, %fd23, 0d3FE0000000000000;
	bra.uni 	$L__BB1_42;
$L__BB1_41:
	cvt.rn.f64.s32 	%fd24, %r70;
	mul.f64 	%fd61, %fd24, 0d3FE0000000000000;
	cvt.rn.f64.u32 	%fd62, %r4;
$L__BB1_42:
	ld.param.f32 	%f149, [_Z27BackProjParaDisCUDA2dKernelILb1EEvPfPKfS2_iiiiffffffff_param_14];
	ld.param.f32 	%f147, [_Z27BackProjParaDisCUDA2dKernelILb1EEvPfPKfS2_iiiiffffffff_param_13];
	ld.param.f32 	%f143, [_Z27BackProjParaDisCUDA2dKernelILb1EEvPfPKfS2_iiiiffffffff_param_9];
	sub.f64 	%fd25, %fd61, %fd62;
	cvt.f64.f32 	%fd26, %f143;
	cvt.f64.f32 	%fd27, %f149;
	fma.rn.f64 	%fd28, %fd25, %fd26, %fd27;
	cvt.f64.f32 	%fd29, %f7;
	div.rn.f64 	%fd30, %fd28, %fd29;
	cvt.rn.f32.f64 	%f36, %fd30;
	neg.s32 	%r124, %r68;
	cvt.rn.f64.s32 	%fd31, %r124;
	mul.f64 	%fd32, %fd31, 0d3FE0000000000000;
	cvt.f64.f32 	%fd33, %f57;
	cvt.f64.f32 	%fd34, %f147;
	fma.rn.f64 	%fd35, %fd32, %fd33, %fd34;
	cvt.rn.f32.f64 	%f37, %fd35;
	abs.f32 	%f98, %f7;
	div.rn.f32 	%f38, %f143, %f98;
	div.rn.f32 	%f99, %f56, %f143;
	shl.b32 	%r125, %r5, 2;
	mov.u32 	%r126, _ZZ27BackProjParaDisCUDA2dKernelILb1EEvPfPKfS2_iiiiffffffffE8ProjTemp;
	add.s32 	%r127, %r126, %r125;
	mul.f32 	%f100, %f99, %f163;
	st.shared.f32 	[%r127], %f100;
	bar.sync 	0;
	setp.eq.s32 	%p22, %r67, 0;
	@%p22 bra 	$L__BB1_57;
	ld.param.f32 	%f145, [_Z27BackProjParaDisCUDA2dKernelILb1EEvPfPKfS2_iiiiffffffff_param_12];
	cvt.rn.f64.s32 	%fd36, %r67;
	mul.f64 	%fd16, %fd36, 0d3FE0000000000000;
	cvt.f64.f32 	%fd17, %f56;
	cvt.f64.f32 	%fd18, %f145;
	div.rn.f32 	%f39, %f11, %f7;
	mad.lo.s32 	%r50, %r68, %r1, %r68;
	mov.b32 	%r188, 0;
	mov.u32 	%r189, %r188;
$L__BB1_44:
	mov.u32 	%r52, %r189;
	add.s32 	%r53, %r188, %r5;
	setp.ge.s32 	%p23, %r53, %r67;
	@%p23 bra 	$L__BB1_56;
	cvt.rn.f64.s32 	%fd37, %r53;
	sub.f64 	%fd38, %fd37, %fd16;
	add.f64 	%fd39, %fd38, 0d3FE0000000000000;
	fma.rn.f64 	%fd40, %fd39, %fd17, %fd18;
	cvt.rn.f32.f64 	%f101, %fd40;
	fma.rn.f32 	%f40, %f39, %f101, %f37;
	max.f32 	%f167, %f40, %f36;
	setp.neu.f32 	%p24, %f40, %f167;
	@%p24 bra 	$L__BB1_47;
	sub.f32 	%f105, %f167, %f36;
	div.rn.f32 	%f106, %f105, %f38;
	cvt.rmi.f32.f32 	%f107, %f106;
	cvt.rzi.s32.f32 	%r192, %f107;
	mov.b32 	%r193, 0;
	bra.uni 	$L__BB1_48;
$L__BB1_47:
	sub.f32 	%f102, %f167, %f40;
	div.rn.f32 	%f103, %f102, %f57;
	cvt.rmi.f32.f32 	%f104, %f103;
	cvt.rzi.s32.f32 	%r193, %f104;
	mov.b32 	%r192, 0;
$L__BB1_48:
	add.s32 	%r131, %r193, 1;
	cvt.rn.f32.s32 	%f109, %r131;
	fma.rn.f32 	%f166, %f57, %f109, %f40;
	add.s32 	%r132, %r192, 1;
	cvt.rn.f32.s32 	%f110, %r132;
	fma.rn.f32 	%f165, %f38, %f110, %f36;
	setp.ge.s32 	%p25, %r193, %r68;
	setp.ge.s32 	%p26, %r192, %r6;
	mov.f32 	%f164, 0f00000000;
	or.pred  	%p27, %p25, %p26;
	@%p27 bra 	$L__BB1_54;
	cvt.s64.s32 	%rd19, %r53;
	mov.f32 	%f164, 0f00000000;
$L__BB1_50:
	setp.geu.f32 	%p28, %f166, %f165;
	@%p28 bra 	$L__BB1_52;
	sub.f32 	%f115, %f166, %f167;
	shl.b32 	%r136, %r192, 2;
	mov.u32 	%r137, _ZZ27BackProjParaDisCUDA2dKernelILb1EEvPfPKfS2_iiiiffffffffE8ProjTemp;
	add.s32 	%r138, %r137, %r136;
	ld.shared.f32 	%f116, [%r138];
	fma.rn.f32 	%f117, %f115, %f116, %f164;
	not.b32 	%r139, %r193;
	add.s32 	%r140, %r50, %r139;
	mul.lo.s32 	%r141, %r140, %r67;
	cvt.s64.s32 	%rd45, %r141;
	add.s64 	%rd46, %rd45, %rd19;
	shl.b64 	%rd47, %rd46, 2;
	add.s64 	%rd48, %rd1, %rd47;
	atom.global.add.f32 	%f118, [%rd48], %f117;
	add.s32 	%r193, %r193, 1;
	add.f32 	%f48, %f57, %f166;
	mov.f32 	%f164, 0f00000000;
	mov.f32 	%f167, %f166;
	mov.f32 	%f166, %f48;
	bra.uni 	$L__BB1_53;
$L__BB1_52:
	sub.f32 	%f112, %f165, %f167;
	shl.b32 	%r133, %r192, 2;
	mov.u32 	%r134, _ZZ27BackProjParaDisCUDA2dKernelILb1EEvPfPKfS2_iiiiffffffffE8ProjTemp;
	add.s32 	%r135, %r134, %r133;
	ld.shared.f32 	%f113, [%r135];
	fma.rn.f32 	%f164, %f112, %f113, %f164;
	add.s32 	%r192, %r192, 1;
	add.f32 	%f50, %f38, %f165;
	mov.f32 	%f167, %f165;
	mov.f32 	%f165, %f50;
$L__BB1_53:
	setp.lt.s32 	%p29, %r193, %r68;
	setp.lt.s32 	%p30, %r192, %r6;
	and.pred  	%p31, %p29, %p30;
	@%p31 bra 	$L__BB1_50;
$L__BB1_54:
	setp.eq.f32 	%p32, %f164, 0f00000000;
	@%p32 bra 	$L__BB1_56;
	not.b32 	%r142, %r193;
	add.s32 	%r143, %r50, %r142;
	mul.lo.s32 	%r144, %r143, %r67;
	cvt.s64.s32 	%rd49, %r144;
	cvt.s64.s32 	%rd50, %r53;
	add.s64 	%rd51, %rd49, %rd50;
	shl.b64 	%rd52, %rd51, 2;
	add.s64 	%rd53, %rd1, %rd52;
	atom.global.add.f32 	%f119, [%rd53], %f164;
$L__BB1_56:
	add.s32 	%r189, %r52, 1;
	mad.lo.s32 	%r188, %r3, %r52, %r3;
	setp.lt.u32 	%p33, %r188, %r67;
	@%p33 bra 	$L__BB1_44;
$L__BB1_57:
	ret;

}
	// .globl	_Z27BackProjParaDisCUDA2dKernelILb0EEvPfPKfS2_iiiiffffffff
.visible .entry _Z27BackProjParaDisCUDA2dKernelILb0EEvPfPKfS2_iiiiffffffff(
	.param .u64 .ptr .align 1 _Z27BackProjParaDisCUDA2dKernelILb0EEvPfPKfS2_iiiiffffffff_param_0,
	.param .u64 .ptr .align 1 _Z27BackProjParaDisCUDA2dKernelILb0EEvPfPKfS2_iiiiffffffff_param_1,
	.param .u64 .ptr .align 1 _Z27BackProjParaDisCUDA2dKernelILb0EEvPfPKfS2_iiiiffffffff_param_2,
	.param .u32 _Z27BackProjParaDisCUDA2dKernelILb0EEvPfPKfS2_iiiiffffffff_param_3,
	.param .u32 _Z27BackProjParaDisCUDA2dKernelILb0EEvPfPKfS2_iiiiffffffff_param_4,
	.param .u32 _Z27BackProjParaDisCUDA2dKernelILb0EEvPfPKfS2_iiiiffffffff_param_5,
	.param .u32 _Z27BackProjParaDisCUDA2dKernelILb0EEvPfPKfS2_iiiiffffffff_param_6,
	.param .f32 _Z27BackProjParaDisCUDA2dKernelILb0EEvPfPKfS2_iiiiffffffff_param_7,
	.param .f32 _Z27BackProjParaDisCUDA2dKernelILb0EEvPfPKfS2_iiiiffffffff_param_8,
	.param .f32 _Z27BackProjParaDisCUDA2dKernelILb0EEvPfPKfS2_iiiiffffffff_param_9,
	.param .f32 _Z27BackProjParaDisCUDA2dKernelILb0EEvPfPKfS2_iiiiffffffff_param_10,
	.param .f32 _Z27BackProjParaDisCUDA2dKernelILb0EEvPfPKfS2_iiiiffffffff_param_11,
	.param .f32 _Z27BackProjParaDisCUDA2dKernelILb0EEvPfPKfS2_iiiiffffffff_param_12,
	.param .f32 _Z27BackProjParaDisCUDA2dKernelILb0EEvPfPKfS2_iiiiffffffff_param_13,
	.param .f32 _Z27BackProjParaDisCUDA2dKernelILb0EEvPfPKfS2_iiiiffffffff_param_14
)
{
	.local .align 4 .b8 	__local_depot2[28];
	.reg .b64 	%SP;
	.reg .b64 	%SPL;
	.reg .pred 	%p<49>;
	.reg .b32 	%r<197>;
	.reg .b32 	%f<173>;
	.reg .b64 	%rd<71>;
	.reg .b64 	%fd<63>;
	// demoted variable
	.shared .align 4 .b8 _ZZ27BackProjParaDisCUDA2dKernelILb0EEvPfPKfS2_iiiiffffffffE8ProjTemp[1024];
	mov.u64 	%SPL, __local_depot2;
	ld.param.u64 	%rd20, [_Z27BackProjParaDisCUDA2dKernelILb0EEvPfPKfS2_iiiiffffffff_param_0];
	ld.param.u64 	%rd21, [_Z27BackProjParaDisCUDA2dKernelILb0EEvPfPKfS2_iiiiffffffff_param_1];
	ld.param.u64 	%rd22, [_Z27BackProjParaDisCUDA2dKernelILb0EEvPfPKfS2_iiiiffffffff_param_2];
	ld.param.u32 	%r67, [_Z27BackProjParaDisCUDA2dKernelILb0EEvPfPKfS2_iiiiffffffff_param_3];
	ld.param.u32 	%r68, [_Z27BackProjParaDisCUDA2dKernelILb0EEvPfPKfS2_iiiiffffffff_param_4];
	ld.param.u32 	%r70, [_Z27BackProjParaDisCUDA2dKernelILb0EEvPfPKfS2_iiiiffffffff_param_6];
	ld.param.f32 	%f56, [_Z27BackProjParaDisCUDA2dKernelILb0EEvPfPKfS2_iiiiffffffff_param_7];
	ld.param.f32 	%f57, [_Z27BackProjParaDisCUDA2dKernelILb0EEvPfPKfS2_iiiiffffffff_param_8];
	cvta.to.global.u64 	%rd1, %rd20;
	cvta.to.global.u64 	%rd2, %rd21;
	cvta.to.global.u64 	%rd23, %rd22;
	add.u64 	%rd3, %SPL, 0;
	mov.u32 	%r1, %ctaid.x;
	mov.u32 	%r2, %ctaid.y;
	mov.u32 	%r71, %ctaid.z;
	mov.u32 	%r3, %ntid.x;
	mul.lo.s32 	%r4, %r71, %r3;
	mov.u32 	%r5, %tid.x;
	add.s32 	%r72, %r4, %r3;
	setp.gt.u32 	%p1, %r72, %r70;
	sub.s32 	%r73, %r70, %r4;
	selp.b32 	%r6, %r73, %r3, %p1;
	mul.wide.u32 	%rd25, %r2, 4;
	add.s64 	%rd26, %rd23, %rd25;
	ld.global.nc.f32 	%f1, [%rd26];
	mul.f32 	%f62, %f1, 0f3F22F983;
	cvt.rni.s32.f32 	%r178, %f62;
	cvt.rn.f32.s32 	%f63, %r178;
	fma.rn.f32 	%f64, %f63, 0fBFC90FDA, %f1;
	fma.rn.f32 	%f65, %f63, 0fB3A22168, %f64;
	fma.rn.f32 	%f152, %f63, 0fA7C234C5, %f65;
	abs.f32 	%f3, %f1;
	setp.ltu.f32 	%p2, %f3, 0f47CE4780;
	mov.u32 	%r174, %r178;
	mov.f32 	%f151, %f152;
	@%p2 bra 	$L__BB2_8;
	setp.neu.f32 	%p3, %f3, 0f7F800000;
	@%p3 bra 	$L__BB2_3;
	mov.f32 	%f68, 0f00000000;
	mul.rn.f32 	%f151, %f1, %f68;
	mov.b32 	%r174, 0;
	bra.uni 	$L__BB2_8;
$L__BB2_3:
	mov.b32 	%r8, %f1;
	mov.b64 	%rd67, 0;
	mov.b32 	%r171, 0;
	mov.u64 	%rd65, __cudart_i2opi_f;
	shl.b32 	%r76, %r8, 8;
	or.b32  	%r77, %r76, -2147483648;
	mov.u64 	%rd66, %rd3;
$L__BB2_4:
	.pragma "nounroll";
	ld.global.nc.u32 	%r75, [%rd65];
	mad.wide.u32 	%rd29, %r75, %r77, %rd67;
	shr.u64 	%rd67, %rd29, 32;
	st.local.u32 	[%rd66], %rd29;
	add.s32 	%r171, %r171, 1;
	add.s64 	%rd66, %rd66, 4;
	add.s64 	%rd65, %rd65, 4;
	setp.ne.s32 	%p4, %r171, 6;
	@%p4 bra 	$L__BB2_4;
	shr.u32 	%r78, %r8, 23;
	st.local.u32 	[%rd3+24], %rd67;
	and.b32  	%r11, %r78, 31;
	and.b32  	%r79, %r78, 224;
	add.s32 	%r80, %r79, -128;
	shr.u32 	%r81, %r80, 5;
	mul.wide.u32 	%rd30, %r81, 4;
	sub.s64 	%rd10, %rd3, %rd30;
	ld.local.u32 	%r172, [%rd10+24];
	ld.local.u32 	%r173, [%rd10+20];
	setp.eq.s32 	%p5, %r11, 0;
	@%p5 bra 	$L__BB2_7;
	shf.l.wrap.b32 	%r172, %r173, %r172, %r11;
	ld.local.u32 	%r82, [%rd10+16];
	shf.l.wrap.b32 	%r173, %r82, %r173, %r11;
$L__BB2_7:
	shr.u32 	%r83, %r172, 30;
	shf.l.wrap.b32 	%r84, %r173, %r172, 2;
	shl.b32 	%r85, %r173, 2;
	shr.u32 	%r86, %r84, 31;
	add.s32 	%r87, %r86, %r83;
	neg.s32 	%r88, %r87;
	setp.lt.s32 	%p6, %r8, 0;
	selp.b32 	%r174, %r88, %r87, %p6;
	xor.b32  	%r89, %r84, %r8;
	shr.s32 	%r90, %r84, 31;
	xor.b32  	%r91, %r90, %r84;
	xor.b32  	%r92, %r90, %r85;
	cvt.u64.u32 	%rd31, %r91;
	shl.b64 	%rd32, %rd31, 32;
	cvt.u64.u32 	%rd33, %r92;
	or.b64  	%rd34, %rd32, %rd33;
	cvt.rn.f64.s64 	%fd19, %rd34;
	mul.f64 	%fd20, %fd19, 0d3BF921FB54442D19;
	cvt.rn.f32.f64 	%f66, %fd20;
	neg.f32 	%f67, %f66;
	setp.lt.s32 	%p7, %r89, 0;
	selp.f32 	%f151, %f67, %f66, %p7;
$L__BB2_8:
	setp.ltu.f32 	%p8, %f3, 0f47CE4780;
	mul.rn.f32 	%f69, %f151, %f151;
	and.b32  	%r94, %r174, 1;
	setp.eq.b32 	%p9, %r94, 1;
	selp.f32 	%f70, 0f3F800000, %f151, %p9;
	fma.rn.f32 	%f71, %f69, %f70, 0f00000000;
	fma.rn.f32 	%f72, %f69, 0f37CBAC00, 0fBAB607ED;
	selp.f32 	%f73, %f72, 0fB94D4153, %p9;
	selp.f32 	%f74, 0f3D2AAABB, 0f3C0885E4, %p9;
	fma.rn.f32 	%f75, %f73, %f69, %f74;
	selp.f32 	%f76, 0fBEFFFFFF, 0fBE2AAAA8, %p9;
	fma.rn.f32 	%f77, %f75, %f69, %f76;
	fma.rn.f32 	%f78, %f77, %f71, %f70;
	and.b32  	%r95, %r174, 2;
	setp.eq.s32 	%p10, %r95, 0;
	mov.f32 	%f79, 0f00000000;
	sub.f32 	%f80, %f79, %f78;
	selp.f32 	%f7, %f78, %f80, %p10;
	@%p8 bra 	$L__BB2_16;
	setp.neu.f32 	%p11, %f3, 0f7F800000;
	@%p11 bra 	$L__BB2_11;
	mov.f32 	%f83, 0f00000000;
	mul.rn.f32 	%f152, %f1, %f83;
	mov.b32 	%r178, 0;
	bra.uni 	$L__BB2_16;
$L__BB2_11:
	mov.b32 	%r20, %f1;
	mov.b64 	%rd70, 0;
	mov.b32 	%r175, 0;
	mov.u64 	%rd68, __cudart_i2opi_f;
	shl.b32 	%r98, %r20, 8;
	or.b32  	%r99, %r98, -2147483648;
	mov.u64 	%rd69, %rd3;
$L__BB2_12:
	.pragma "nounroll";
	ld.global.nc.u32 	%r97, [%rd68];
	mad.wide.u32 	%rd37, %r97, %r99, %rd70;
	shr.u64 	%rd70, %rd37, 32;
	st.local.u32 	[%rd69], %rd37;
	add.s32 	%r175, %r175, 1;
	add.s64 	%rd69, %rd69, 4;
	add.s64 	%rd68, %rd68, 4;
	setp.ne.s32 	%p12, %r175, 6;
	@%p12 bra 	$L__BB2_12;
	shr.u32 	%r100, %r20, 23;
	st.local.u32 	[%rd3+24], %rd70;
	and.b32  	%r23, %r100, 31;
	and.b32  	%r101, %r100, 224;
	add.s32 	%r102, %r101, -128;
	shr.u32 	%r103, %r102, 5;
	mul.wide.u32 	%rd38, %r103, 4;
	sub.s64 	%rd17, %rd3, %rd38;
	ld.local.u32 	%r176, [%rd17+24];
	ld.local.u32 	%r177, [%rd17+20];
	setp.eq.s32 	%p13, %r23, 0;
	@%p13 bra 	$L__BB2_15;
	shf.l.wrap.b32 	%r176, %r177, %r176, %r23;
	ld.local.u32 	%r104, [%rd17+16];
	shf.l.wrap.b32 	%r177, %r104, %r177, %r23;
$L__BB2_15:
	shr.u32 	%r105, %r176, 30;
	shf.l.wrap.b32 	%r106, %r177, %r176, 2;
	shl.b32 	%r107, %r177, 2;
	shr.u32 	%r108, %r106, 31;
	add.s32 	%r109, %r108, %r105;
	neg.s32 	%r110, %r109;
	setp.lt.s32 	%p14, %r20, 0;
	selp.b32 	%r178, %r110, %r109, %p14;
	xor.b32  	%r111, %r106, %r20;
	shr.s32 	%r112, %r106, 31;
	xor.b32  	%r113, %r112, %r106;
	xor.b32  	%r114, %r112, %r107;
	cvt.u64.u32 	%rd39, %r113;
	shl.b64 	%rd40, %rd39, 32;
	cvt.u64.u32 	%rd41, %r114;
	or.b64  	%rd42, %rd40, %rd41;
	cvt.rn.f64.s64 	%fd21, %rd42;
	mul.f64 	%fd22, %fd21, 0d3BF921FB54442D19;
	cvt.rn.f32.f64 	%f81, %fd22;
	neg.f32 	%f82, %f81;
	setp.lt.s32 	%p15, %r111, 0;
	selp.f32 	%f152, %f82, %f81, %p15;
$L__BB2_16:
	add.s32 	%r32, %r4, %r5;
	add.s32 	%r116, %r178, 1;
	mul.rn.f32 	%f84, %f152, %f152;
	and.b32  	%r117, %r178, 1;
	setp.eq.b32 	%p16, %r117, 1;
	selp.f32 	%f85, %f152, 0f3F800000, %p16;
	fma.rn.f32 	%f86, %f84, %f85, 0f00000000;
	fma.rn.f32 	%f87, %f84, 0f37CBAC00, 0fBAB607ED;
	selp.f32 	%f88, 0fB94D4153, %f87, %p16;
	selp.f32 	%f89, 0f3C0885E4, 0f3D2AAABB, %p16;
	fma.rn.f32 	%f90, %f88, %f84, %f89;
	selp.f32 	%f91, 0fBE2AAAA8, 0fBEFFFFFF, %p16;
	fma.rn.f32 	%f92, %f90, %f84, %f91;
	fma.rn.f32 	%f93, %f92, %f86, %f85;
	and.b32  	%r118, %r116, 2;
	setp.eq.s32 	%p17, %r118, 0;
	mov.f32 	%f94, 0f00000000;
	sub.f32 	%f95, %f94, %f93;
	selp.f32 	%f11, %f93, %f95, %p17;
	mul.f32 	%f96, %f11, %f11;
	setp.leu.f32 	%p18, %f96, 0f3F000000;
	@%p18 bra 	$L__BB2_37;
	setp.ge.s32 	%p34, %r32, %r70;
	mov.f32 	%f153, 0f00000000;
	@%p34 bra 	$L__BB2_19;
	ld.param.u32 	%r170, [_Z27BackProjParaDisCUDA2dKernelILb0EEvPfPKfS2_iiiiffffffff_param_5];
	setp.ge.f32 	%p35, %f11, 0f00000000;
	not.b32 	%r145, %r32;
	add.s32 	%r146, %r70, %r145;
	selp.b32 	%r147, %r32, %r146, %p35;
	mad.lo.s32 	%r148, %r170, %r1, %r2;
	mad.lo.s32 	%r149, %r148, %r70, %r147;
	mul.wide.s32 	%rd54, %r149, 4;
	add.s64 	%rd55, %rd2, %rd54;
	ld.global.nc.f32 	%f153, [%rd55];
$L__BB2_19:
	setp.ltu.f32 	%p36, %f11, 0f00000000;
	@%p36 bra 	$L__BB2_21;
	cvt.rn.f64.u32 	%fd59, %r4;
	cvt.rn.f64.s32 	%fd41, %r70;
	mul.f64 	%fd60, %fd41, 0d3FE0000000000000;
	bra.uni 	$L__BB2_22;
$L__BB2_21:
	cvt.rn.f64.s32 	%fd42, %r70;
	mul.f64 	%fd59, %fd42, 0d3FE0000000000000;
	cvt.rn.f64.u32 	%fd60, %r4;
$L__BB2_22:
	ld.param.f32 	%f150, [_Z27BackProjParaDisCUDA2dKernelILb0EEvPfPKfS2_iiiiffffffff_param_14];
	ld.param.f32 	%f146, [_Z27BackProjParaDisCUDA2dKernelILb0EEvPfPKfS2_iiiiffffffff_param_12];
	ld.param.f32 	%f144, [_Z27BackProjParaDisCUDA2dKernelILb0EEvPfPKfS2_iiiiffffffff_param_9];
	sub.f64 	%fd43, %fd59, %fd60;
	cvt.f64.f32 	%fd44, %f144;
	cvt.f64.f32 	%fd45, %f150;
	fma.rn.f64 	%fd46, %fd43, %fd44, %fd45;
	cvt.f64.f32 	%fd47, %f11;
	div.rn.f64 	%fd48, %fd46, %fd47;
	cvt.rn.f32.f64 	%f14, %fd48;
	neg.s32 	%r150, %r67;
	cvt.rn.f64.s32 	%fd49, %r150;
	mul.f64 	%fd50, %fd49, 0d3FE0000000000000;
	cvt.f64.f32 	%fd51, %f56;
	cvt.f64.f32 	%fd52, %f146;
	fma.rn.f64 	%fd53, %fd50, %fd51, %fd52;
	cvt.rn.f32.f64 	%f15, %fd53;
	abs.f32 	%f121, %f11;
	div.rn.f32 	%f16, %f144, %f121;
	div.rn.f32 	%f122, %f144, %f56;
	shl.b32 	%r151, %r5, 2;
	mov.u32 	%r152, _ZZ27BackProjParaDisCUDA2dKernelILb0EEvPfPKfS2_iiiiffffffffE8ProjTemp;
	add.s32 	%r153, %r152, %r151;
	mul.f32 	%f123, %f122, %f153;
	st.shared.f32 	[%r153], %f123;
	bar.sync 	0;
	setp.eq.s32 	%p37, %r68, 0;
	@%p37 bra 	$L__BB2_57;
	ld.param.f32 	%f148, [_Z27BackProjParaDisCUDA2dKernelILb0EEvPfPKfS2_iiiiffffffff_param_13];
	cvt.rn.f64.s32 	%fd54, %r68;
	mul.f64 	%fd7, %fd54, 0d3FE0000000000000;
	cvt.f64.f32 	%fd8, %f57;
	cvt.f64.f32 	%fd9, %f148;
	div.rn.f32 	%f17, %f7, %f11;
	mul.lo.s32 	%r33, %r68, %r1;
	mov.b32 	%r179, 0;
	mov.u32 	%r180, %r179;
$L__BB2_24:
	mov.u32 	%r35, %r180;
	add.s32 	%r36, %r179, %r5;
	setp.ge.s32 	%p38, %r36, %r68;
	@%p38 bra 	$L__BB2_36;
	cvt.rn.f64.s32 	%fd55, %r36;
	sub.f64 	%fd56, %fd7, %fd55;
	add.f64 	%fd57, %fd56, 0dBFE0000000000000;
	fma.rn.f64 	%fd58, %fd57, %fd8, %fd9;
	cvt.rn.f32.f64 	%f124, %fd58;
	fma.rn.f32 	%f18, %f17, %f124, %f15;
	max.f32 	%f157, %f18, %f14;
	setp.neu.f32 	%p39, %f18, %f157;
	@%p39 bra 	$L__BB2_27;
	sub.f32 	%f128, %f157, %f14;
	div.rn.f32 	%f129, %f128, %f16;
	cvt.rmi.f32.f32 	%f130, %f129;
	cvt.rzi.s32.f32 	%r183, %f130;
	mov.b32 	%r184, 0;
	bra.uni 	$L__BB2_28;
$L__BB2_27:
	sub.f32 	%f125, %f157, %f18;
	div.rn.f32 	%f126, %f125, %f56;
	cvt.rmi.f32.f32 	%f127, %f126;
	cvt.rzi.s32.f32 	%r184, %f127;
	mov.b32 	%r183, 0;
$L__BB2_28:
	add.s32 	%r157, %r184, 1;
	cvt.rn.f32.s32 	%f132, %r157;
	fma.rn.f32 	%f156, %f56, %f132, %f18;
	add.s32 	%r158, %r183, 1;
	cvt.rn.f32.s32 	%f133, %r158;
	fma.rn.f32 	%f155, %f16, %f133, %f14;
	setp.ge.s32 	%p40, %r184, %r67;
	setp.ge.s32 	%p41, %r183, %r6;
	mov.f32 	%f154, 0f00000000;
	or.pred  	%p42, %p40, %p41;
	@%p42 bra 	$L__BB2_34;
	add.s32 	%r159, %r36, %r33;
	mul.lo.s32 	%r160, %r159, %r67;
	cvt.s64.s32 	%rd18, %r160;
	mov.f32 	%f154, 0f00000000;
$L__BB2_30:
	setp.geu.f32 	%p43, %f156, %f155;
	@%p43 bra 	$L__BB2_32;
	sub.f32 	%f138, %f156, %f157;
	shl.b32 	%r164, %r183, 2;
	mov.u32 	%r165, _ZZ27BackProjParaDisCUDA2dKernelILb0EEvPfPKfS2_iiiiffffffffE8ProjTemp;
	add.s32 	%r166, %r165, %r164;
	ld.shared.f32 	%f139, [%r166];
	fma.rn.f32 	%f140, %f138, %f139, %f154;
	cvt.s64.s32 	%rd56, %r184;
	add.s64 	%rd57, %rd56, %rd18;
	shl.b64 	%rd58, %rd57, 2;
	add.s64 	%rd59, %rd1, %rd58;
	atom.global.add.f32 	%f141, [%rd59], %f140;
	add.s32 	%r184, %r184, 1;
	add.f32 	%f26, %f56, %f156;
	mov.f32 	%f154, 0f00000000;
	mov.f32 	%f157, %f156;
	mov.f32 	%f156, %f26;
	bra.uni 	$L__BB2_33;
$L__BB2_32:
	sub.f32 	%f135, %f155, %f157;
	shl.b32 	%r161, %r183, 2;
	mov.u32 	%r162, _ZZ27BackProjParaDisCUDA2dKernelILb0EEvPfPKfS2_iiiiffffffffE8ProjTemp;
	add.s32 	%r163, %r162, %r161;
	ld.shared.f32 	%f136, [%r163];
	fma.rn.f32 	%f154, %f135, %f136, %f154;
	add.s32 	%r183, %r183, 1;
	add.f32 	%f28, %f16, %f155;
	mov.f32 	%f157, %f155;
	mov.f32 	%f155, %f28;
$L__BB2_33:
	setp.lt.s32 	%p44, %r184, %r67;
	setp.lt.s32 	%p45, %r183, %r6;
	and.pred  	%p46, %p44, %p45;
	@%p46 bra 	$L__BB2_30;
$L__BB2_34:
	setp.eq.f32 	%p47, %f154, 0f00000000;
	@%p47 bra 	$L__BB2_36;
	add.s32 	%r167, %r36, %r33;
	mul.lo.s32 	%r168, %r167, %r67;
	cvt.s64.s32 	%rd60, %r168;
	cvt.s64.s32 	%rd61, %r184;
	add.s64 	%rd62, %rd61, %rd60;
	shl.b64 	%rd63, %rd62, 2;
	add.s64 	%rd64, %rd1, %rd63;
	atom.global.add.f32 	%f142, [%rd64], %f154;
$L__BB2_36:
	add.s32 	%r180, %r35, 1;
	mad.lo.s32 	%r179, %r3, %r35, %r3;
	setp.lt.u32 	%p48, %r179, %r68;
	@%p48 bra 	$L__BB2_24;
	bra.uni 	$L__BB2_57;
$L__BB2_37:
	setp.ge.s32 	%p19, %r32, %r70;
	mov.f32 	%f163, 0f00000000;
	@%p19 bra 	$L__BB2_39;
	ld.param.u32 	%r169, [_Z27BackProjParaDisCUDA2dKernelILb0EEvPfPKfS2_iiiiffffffff_param_5];
	setp.ge.f32 	%p20, %f7, 0f00000000;
	not.b32 	%r119, %r32;
	add.s32 	%r120, %r70, %r119;
	selp.b32 	%r121, %r32, %r120, %p20;
	mad.lo.s32 	%r122, %r169, %r1, %r2;
	mad.lo.s32 	%r123, %r122, %r70, %r121;
	mul.wide.s32 	%rd43, %r123, 4;
	add.s64 	%rd44, %rd2, %rd43;
	ld.global.nc.f32 	%f163, [%rd44];
$L__BB2_39:
	setp.ltu.f32 	%p21, %f7, 0f00000000;
	@%p21 bra 	$L__BB2_41;
	cvt.rn.f64.u32 	%fd61, %r4;
	cvt.rn.f64.s32 	%fd23, %r70;
	mul.f64 	%fd62, %fd23, 0d3FE0000000000000;
	bra.uni 	$L__BB2_42;
$L__BB2_41:
	cvt.rn.f64.s32 	%fd24, %r70;
	mul.f64 	%fd61, %fd24, 0d3FE0000000000000;
	cvt.rn.f64.u32 	%fd62, %r4;
$L__BB2_42:
	ld.param.f32 	%f149, [_Z27BackProjParaDisCUDA2dKernelILb0EEvPfPKfS2_iiiiffffffff_param_14];
	ld.param.f32 	%f147, [_Z27BackProjParaDisCUDA2dKernelILb0EEvPfPKfS2_iiiiffffffff_param_13];
	ld.param.f32 	%f143, [_Z27BackProjParaDisCUDA2dKernelILb0EEvPfPKfS2_iiiiffffffff_param_9];
	sub.f64 	%fd25, %fd61, %fd62;
	cvt.f64.f32 	%fd26, %f143;
	cvt.f64.f32 	%fd27, %f149;
	fma.rn.f64 	%fd28, %fd25, %fd26, %fd27;
	cvt.f64.f32 	%fd29, %f7;
	div.rn.f64 	%fd30, %fd28, %fd29;
	cvt.rn.f32.f64 	%f36, %fd30;
	neg.s32 	%r124, %r68;
	cvt.rn.f64.s32 	%fd31, %r124;
	mul.f64 	%fd32, %fd31, 0d3FE0000000000000;
	cvt.f64.f32 	%fd33, %f57;
	cvt.f64.f32 	%fd34, %f147;
	fma.rn.f64 	%fd35, %fd32, %fd33, %fd34;
	cvt.rn.f32.f64 	%f37, %fd35;
	abs.f32 	%f98, %f7;
	div.rn.f32 	%f38, %f143, %f98;
	div.rn.f32 	%f99, %f143, %f57;
	shl.b32 	%r125, %r5, 2;
	mov.u32 	%r126, _ZZ27BackProjParaDisCUDA2dKernelILb0EEvPfPKfS2_iiiiffffffffE8ProjTemp;
	add.s32 	%r127, %r126, %r125;
	mul.f32 	%f100, %f99, %f163;
	st.shared.f32 	[%r127], %f100;
	bar.sync 	0;
	setp.eq.s32 	%p22, %r67, 0;
	@%p22 bra 	$L__BB2_57;
	ld.param.f32 	%f145, [_Z27BackProjParaDisCUDA2dKernelILb0EEvPfPKfS2_iiiiffffffff_param_12];
	cvt.rn.f64.s32 	%fd36, %r67;
	mul.f64 	%fd16, %fd36, 0d3FE0000000000000;
	cvt.f64.f32 	%fd17, %f56;
	cvt.f64.f32 	%fd18, %f145;
	div.rn.f32 	%f39, %f11, %f7;
	mad.lo.s32 	%r50, %r68, %r1, %r68;
	mov.b32 	%r188, 0;
	mov.u32 	%r189, %r188;
$L__BB2_44:
	mov.u32 	%r52, %r189;
	add.s32 	%r53, %r188, %r5;
	setp.ge.s32 	%p23, %r53, %r67;
	@%p23 bra 	$L__BB2_56;
	cvt.rn.f64.s32 	%fd37, %r53;
	sub.f64 	%fd38, %fd37, %fd16;
	add.f64 	%fd39, %fd38, 0d3FE0000000000000;
	fma.rn.f64 	%fd40, %fd39, %fd17, %fd18;
	cvt.rn.f32.f64 	%f101, %fd40;
	fma.rn.f32 	%f40, %f39, %f101, %f37;
	max.f32 	%f167, %f40, %f36;
	setp.neu.f32 	%p24, %f40, %f167;
	@%p24 bra 	$L__BB2_47;
	sub.f32 	%f105, %f167, %f36;
	div.rn.f32 	%f106, %f105, %f38;
	cvt.rmi.f32.f32 	%f107, %f106;
	cvt.rzi.s32.f32 	%r192, %f107;
	mov.b32 	%r193, 0;
	bra.uni 	$L__BB2_48;
$L__BB2_47:
	sub.f32 	%f102, %f167, %f40;
	div.rn.f32 	%f103, %f102, %f57;
	cvt.rmi.f32.f32 	%f104, %f103;
	cvt.rzi.s32.f32 	%r193, %f104;
	mov.b32 	%r192, 0;
$L__BB2_48:
	add.s32 	%r131, %r193, 1;
	cvt.rn.f32.s32 	%f109, %r131;
	fma.rn.f32 	%f166, %f57, %f109, %f40;
	add.s32 	%r132, %r192, 1;
	cvt.rn.f32.s32 	%f110, %r132;
	fma.rn.f32 	%f165, %f38, %f110, %f36;
	setp.ge.s32 	%p25, %r193, %r68;
	setp.ge.s32 	%p26, %r192, %r6;
	mov.f32 	%f164, 0f00000000;
	or.pred  	%p27, %p25, %p26;
	@%p27 bra 	$L__BB2_54;
	cvt.s64.s32 	%rd19, %r53;
	mov.f32 	%f164, 0f00000000;
$L__BB2_50:
	setp.geu.f32 	%p28, %f166, %f165;
	@%p28 bra 	$L__BB2_52;
	sub.f32 	%f115, %f166, %f167;
	shl.b32 	%r136, %r192, 2;
	mov.u32 	%r137, _ZZ27BackProjParaDisCUDA2dKernelILb0EEvPfPKfS2_iiiiffffffffE8ProjTemp;
	add.s32 	%r138, %r137, %r136;
	ld.shared.f32 	%f116, [%r138];
	fma.rn.f32 	%f117, %f115, %f116, %f164;
	not.b32 	%r139, %r193;
	add.s32 	%r140, %r50, %r139;
	mul.lo.s32 	%r141, %r140, %r67;
	cvt.s64.s32 	%rd45, %r141;
	add.s64 	%rd46, %rd45, %rd19;
	shl.b64 	%rd47, %rd46, 2;
	add.s64 	%rd48, %rd1, %rd47;
	atom.global.add.f32 	%f118, [%rd48], %f117;
	add.s32 	%r193, %r193, 1;
	add.f32 	%f48, %f57, %f166;
	mov.f32 	%f164, 0f00000000;
	mov.f32 	%f167, %f166;
	mov.f32 	%f166, %f48;
	bra.uni 	$L__BB2_53;
$L__BB2_52:
	sub.f32 	%f112, %f165, %f167;
	shl.b32 	%r133, %r192, 2;
	mov.u32 	%r134, _ZZ27BackProjParaDisCUDA2dKernelILb0EEvPfPKfS2_iiiiffffffffE8ProjTemp;
	add.s32 	%r135, %r134, %r133;
	ld.shared.f32 	%f113, [%r135];
	fma.rn.f32 	%f164, %f112, %f113, %f164;
	add.s32 	%r192, %r192, 1;
	add.f32 	%f50, %f38, %f165;
	mov.f32 	%f167, %f165;
	mov.f32 	%f165, %f50;
$L__BB2_53:
	setp.lt.s32 	%p29, %r193, %r68;
	setp.lt.s32 	%p30, %r192, %r6;
	and.pred  	%p31, %p29, %p30;
	@%p31 bra 	$L__BB2_50;
$L__BB2_54:
	setp.eq.f32 	%p32, %f164, 0f00000000;
	@%p32 bra 	$L__BB2_56;
	not.b32 	%r142, %r193;
	add.s32 	%r143, %r50, %r142;
	mul.lo.s32 	%r144, %r143, %r67;
	cvt.s64.s32 	%rd49, %r144;
	cvt.s64.s32 	%rd50, %r53;
	add.s64 	%rd51, %rd49, %rd50;
	shl.b64 	%rd52, %rd51, 2;
	add.s64 	%rd53, %rd1, %rd52;
	atom.global.add.f32 	%f119, [%rd53], %f164;
$L__BB2_56:
	add.s32 	%r189, %r52, 1;
	mad.lo.s32 	%r188, %r3, %r52, %r3;
	setp.lt.u32 	%p33, %r188, %r67;
	@%p33 bra 	$L__BB2_44;
$L__BB2_57:
	ret;

}
	// .globl	_Z23ProjParaDisCUDA2dKernelILb1EEvPfyPKfiiiiffffffff
.visible .entry _Z23ProjParaDisCUDA2dKernelILb1EEvPfyPKfiiiiffffffff(
	.param .u64 .ptr .align 1 _Z23ProjParaDisCUDA2dKernelILb1EEvPfyPKfiiiiffffffff_param_0,
	.param .u64 _Z23ProjParaDisCUDA2dKernelILb1EEvPfyPKfiiiiffffffff_param_1,
	.param .u64 .ptr .align 1 _Z23ProjParaDisCUDA2dKernelILb1EEvPfyPKfiiiiffffffff_param_2,
	.param .u32 _Z23ProjParaDisCUDA2dKernelILb1EEvPfyPKfiiiiffffffff_param_3,
	.param .u32 _Z23ProjParaDisCUDA2dKernelILb1EEvPfyPKfiiiiffffffff_param_4,
	.param .u32 _Z23ProjParaDisCUDA2dKernelILb1EEvPfyPKfiiiiffffffff_param_5,
	.param .u32 _Z23ProjParaDisCUDA2dKernelILb1EEvPfyPKfiiiiffffffff_param_6,
	.param .f32 _Z23ProjParaDisCUDA2dKernelILb1EEvPfyPKfiiiiffffffff_param_7,
	.param .f32 _Z23ProjParaDisCUDA2dKernelILb1EEvPfyPKfiiiiffffffff_param_8,
	.param .f32 _Z23ProjParaDisCUDA2dKernelILb1EEvPfyPKfiiiiffffffff_param_9,
	.param .f32 _Z23ProjParaDisCUDA2dKernelILb1EEvPfyPKfiiiiffffffff_param_10,
	.param .f32 _Z23ProjParaDisCUDA2dKernelILb1EEvPfyPKfiiiiffffffff_param_11,
	.param .f32 _Z23ProjParaDisCUDA2dKernelILb1EEvPfyPKfiiiiffffffff_param_12,
	.param .f32 _Z23ProjParaDisCUDA2dKernelILb1EEvPfyPKfiiiiffffffff_param_13,
	.param .f32 _Z23ProjParaDisCUDA2dKernelILb1EEvPfyPKfiiiiffffffff_param_14
)
{
	.local .align 4 .b8 	__local_depot3[28];
	.reg .b64 	%SP;
	.reg .b64 	%SPL;
	.reg .pred 	%p<49>;
	.reg .b32 	%r<187>;
	.reg .b32 	%f<195>;
	.reg .b64 	%rd<53>;
	.reg .b64 	%fd<63>;
	// demoted variable
	.shared .align 4 .b8 _ZZ23ProjParaDisCUDA2dKernelILb1EEvPfyPKfiiiiffffffffE8ProjTemp[1024];
	mov.u64 	%SPL, __local_depot3;
	ld.param.u64 	%rd17, [_Z23ProjParaDisCUDA2dKernelILb1EEvPfyPKfiiiiffffffff_param_1];
	ld.param.u64 	%rd18, [_Z23ProjParaDisCUDA2dKernelILb1EEvPfyPKfiiiiffffffff_param_2];
	ld.param.u32 	%r66, [_Z23ProjParaDisCUDA2dKernelILb1EEvPfyPKfiiiiffffffff_param_3];
	ld.param.u32 	%r67, [_Z23ProjParaDisCUDA2dKernelILb1EEvPfyPKfiiiiffffffff_param_4];
	ld.param.u32 	%r69, [_Z23ProjParaDisCUDA2dKernelILb1EEvPfyPKfiiiiffffffff_param_6];
	ld.param.f32 	%f58, [_Z23ProjParaDisCUDA2dKernelILb1EEvPfyPKfiiiiffffffff_param_9];
	ld.param.f32 	%f61, [_Z23ProjParaDisCUDA2dKernelILb1EEvPfyPKfiiiiffffffff_param_14];
	cvta.to.global.u64 	%rd19, %rd18;
	add.u64 	%rd1, %SPL, 0;
	mov.u32 	%r1, %ctaid.x;
	mov.u32 	%r2, %ctaid.y;
	mov.u32 	%r70, %ctaid.z;
	mov.u32 	%r3, %ntid.x;
	mul.lo.s32 	%r4, %r70, %r3;
	mov.u32 	%r5, %tid.x;
	add.s32 	%r6, %r4, %r5;
	add.s32 	%r71, %r4, %r3;
	setp.gt.u32 	%p1, %r71, %r69;
	sub.s32 	%r72, %r69, %r4;
	selp.b32 	%r7, %r72, %r3, %p1;
	shl.b32 	%r73, %r5, 2;
	mov.u32 	%r74, _ZZ23ProjParaDisCUDA2dKernelILb1EEvPfyPKfiiiiffffffffE8ProjTemp;
	add.s32 	%r8, %r74, %r73;
	mov.b32 	%r75, 0;
	st.shared.u32 	[%r8], %r75;
	bar.sync 	0;
	mul.wide.u32 	%rd21, %r2, 4;
	add.s64 	%rd22, %rd19, %rd21;
	ld.global.nc.f32 	%f1, [%rd22];
	mul.f32 	%f62, %f1, 0f3F22F983;
	cvt.rni.s32.f32 	%r168, %f62;
	cvt.rn.f32.s32 	%f63, %r168;
	fma.rn.f32 	%f64, %f63, 0fBFC90FDA, %f1;
	fma.rn.f32 	%f65, %f63, 0fB3A22168, %f64;
	fma.rn.f32 	%f176, %f63, 0fA7C234C5, %f65;
	abs.f32 	%f3, %f1;
	setp.ltu.f32 	%p2, %f3, 0f47CE4780;
	mov.u32 	%r164, %r168;
	mov.f32 	%f175, %f176;
	@%p2 bra 	$L__BB3_8;
	setp.neu.f32 	%p3, %f3, 0f7F800000;
	@%p3 bra 	$L__BB3_3;
	mov.f32 	%f68, 0f00000000;
	mul.rn.f32 	%f175, %f1, %f68;
	mov.b32 	%r164, 0;
	bra.uni 	$L__BB3_8;
$L__BB3_3:
	mov.b32 	%r10, %f1;
	mov.b64 	%rd49, 0;
	mov.b32 	%r161, 0;
	mov.u64 	%rd47, __cudart_i2opi_f;
	shl.b32 	%r78, %r10, 8;
	or.b32  	%r79, %r78, -2147483648;
	mov.u64 	%rd48, %rd1;
$L__BB3_4:
	.pragma "nounroll";
	ld.global.nc.u32 	%r77, [%rd47];
	mad.wide.u32 	%rd25, %r77, %r79, %rd49;
	shr.u64 	%rd49, %rd25, 32;
	st.local.u32 	[%rd48], %rd25;
	add.s32 	%r161, %r161, 1;
	add.s64 	%rd48, %rd48, 4;
	add.s64 	%rd47, %rd47, 4;
	setp.ne.s32 	%p4, %r161, 6;
	@%p4 bra 	$L__BB3_4;
	shr.u32 	%r80, %r10, 23;
	st.local.u32 	[%rd1+24], %rd49;
	and.b32  	%r13, %r80, 31;
	and.b32  	%r81, %r80, 224;
	add.s32 	%r82, %r81, -128;
	shr.u32 	%r83, %r82, 5;
	mul.wide.u32 	%rd26, %r83, 4;
	sub.s64 	%rd8, %rd1, %rd26;
	ld.local.u32 	%r162, [%rd8+24];
	ld.local.u32 	%r163, [%rd8+20];
	setp.eq.s32 	%p5, %r13, 0;
	@%p5 bra 	$L__BB3_7;
	shf.l.wrap.b32 	%r162, %r163, %r162, %r13;
	ld.local.u32 	%r84, [%rd8+16];
	shf.l.wrap.b32 	%r163, %r84, %r163, %r13;
$L__BB3_7:
	shr.u32 	%r85, %r162, 30;
	shf.l.wrap.b32 	%r86, %r163, %r162, 2;
	shl.b32 	%r87, %r163, 2;
	shr.u32 	%r88, %r86, 31;
	add.s32 	%r89, %r88, %r85;
	neg.s32 	%r90, %r89;
	setp.lt.s32 	%p6, %r10, 0;
	selp.b32 	%r164, %r90, %r89, %p6;
	xor.b32  	%r91, %r86, %r10;
	shr.s32 	%r92, %r86, 31;
	xor.b32  	%r93, %r92, %r86;
	xor.b32  	%r94, %r92, %r87;
	cvt.u64.u32 	%rd27, %r93;
	shl.b64 	%rd28, %rd27, 32;
	cvt.u64.u32 	%rd29, %r94;
	or.b64  	%rd30, %rd28, %rd29;
	cvt.rn.f64.s64 	%fd15, %rd30;
	mul.f64 	%fd16, %fd15, 0d3BF921FB54442D19;
	cvt.rn.f32.f64 	%f66, %fd16;
	neg.f32 	%f67, %f66;
	setp.lt.s32 	%p7, %r91, 0;
	selp.f32 	%f175, %f67, %f66, %p7;
$L__BB3_8:
	setp.ltu.f32 	%p8, %f3, 0f47CE4780;
	mul.rn.f32 	%f69, %f175, %f175;
	and.b32  	%r96, %r164, 1;
	setp.eq.b32 	%p9, %r96, 1;
	selp.f32 	%f70, 0f3F800000, %f175, %p9;
	fma.rn.f32 	%f71, %f69, %f70, 0f00000000;
	fma.rn.f32 	%f72, %f69, 0f37CBAC00, 0fBAB607ED;
	selp.f32 	%f73, %f72, 0fB94D4153, %p9;
	selp.f32 	%f74, 0f3D2AAABB, 0f3C0885E4, %p9;
	fma.rn.f32 	%f75, %f73, %f69, %f74;
	selp.f32 	%f76, 0fBEFFFFFF, 0fBE2AAAA8, %p9;
	fma.rn.f32 	%f77, %f75, %f69, %f76;
	fma.rn.f32 	%f78, %f77, %f71, %f70;
	and.b32  	%r97, %r164, 2;
	setp.eq.s32 	%p10, %r97, 0;
	mov.f32 	%f79, 0f00000000;
	sub.f32 	%f80, %f79, %f78;
	selp.f32 	%f7, %f78, %f80, %p10;
	@%p8 bra 	$L__BB3_16;
	setp.neu.f32 	%p11, %f3, 0f7F800000;
	@%p11 bra 	$L__BB3_11;
	mov.f32 	%f83, 0f00000000;
	mul.rn.f32 	%f176, %f1, %f83;
	mov.b32 	%r168, 0;
	bra.uni 	$L__BB3_16;
$L__BB3_11:
	mov.b32 	%r22, %f1;
	mov.b64 	%rd52, 0;
	mov.b32 	%r165, 0;
	mov.u64 	%rd50, __cudart_i2opi_f;
	shl.b32 	%r100, %r22, 8;
	or.b32  	%r101, %r100, -2147483648;
	mov.u64 	%rd51, %rd1;
$L__BB3_12:
	.pragma "nounroll";
	ld.global.nc.u32 	%r99, [%rd50];
	mad.wide.u32 	%rd33, %r99, %r101, %rd52;
	shr.u64 	%rd52, %rd33, 32;
	st.local.u32 	[%rd51], %rd33;
	add.s32 	%r165, %r165, 1;
	add.s64 	%rd51, %rd51, 4;
	add.s64 	%rd50, %rd50, 4;
	setp.ne.s32 	%p12, %r165, 6;
	@%p12 bra 	$L__BB3_12;
	shr.u32 	%r102, %r22, 23;
	st.local.u32 	[%rd1+24], %rd52;
	and.b32  	%r25, %r102, 31;
	and.b32  	%r103, %r102, 224;
	add.s32 	%r104, %r103, -128;
	shr.u32 	%r105, %r104, 5;
	mul.wide.u32 	%rd34, %r105, 4;
	sub.s64 	%rd15, %rd1, %rd34;
	ld.local.u32 	%r166, [%rd15+24];
	ld.local.u32 	%r167, [%rd15+20];
	setp.eq.s32 	%p13, %r25, 0;
	@%p13 bra 	$L__BB3_15;
	shf.l.wrap.b32 	%r166, %r167, %r166, %r25;
	ld.local.u32 	%r106, [%rd15+16];
	shf.l.wrap.b32 	%r167, %r106, %r167, %r25;
$L__BB3_15:
	shr.u32 	%r107, %r166, 30;
	shf.l.wrap.b32 	%r108, %r167, %r166, 2;
	shl.b32 	%r109, %r167, 2;
	shr.u32 	%r110, %r108, 31;
	add.s32 	%r111, %r110, %r107;
	neg.s32 	%r112, %r111;
	setp.lt.s32 	%p14, %r22, 0;
	selp.b32 	%r168, %r112, %r111, %p14;
	xor.b32  	%r113, %r108, %r22;
	shr.s32 	%r114, %r108, 31;
	xor.b32  	%r115, %r114, %r108;
	xor.b32  	%r116, %r114, %r109;
	cvt.u64.u32 	%rd35, %r115;
	shl.b64 	%rd36, %rd35, 32;
	cvt.u64.u32 	%rd37, %r116;
	or.b64  	%rd38, %rd36, %rd37;
	cvt.rn.f64.s64 	%fd17, %rd38;
	mul.f64 	%fd18, %fd17, 0d3BF921FB54442D19;
	cvt.rn.f32.f64 	%f81, %fd18;
	neg.f32 	%f82, %f81;
	setp.lt.s32 	%p15, %r113, 0;
	selp.f32 	%f176, %f82, %f81, %p15;
$L__BB3_16:
	add.s32 	%r118, %r168, 1;
	mul.rn.f32 	%f84, %f176, %f176;
	and.b32  	%r119, %r168, 1;
	setp.eq.b32 	%p16, %r119, 1;
	selp.f32 	%f85, %f176, 0f3F800000, %p16;
	fma.rn.f32 	%f86, %f84, %f85, 0f00000000;
	fma.rn.f32 	%f87, %f84, 0f37CBAC00, 0fBAB607ED;
	selp.f32 	%f88, 0fB94D4153, %f87, %p16;
	selp.f32 	%f89, 0f3C0885E4, 0f3D2AAABB, %p16;
	fma.rn.f32 	%f90, %f88, %f84, %f89;
	selp.f32 	%f91, 0fBE2AAAA8, 0fBEFFFFFF, %p16;
	fma.rn.f32 	%f92, %f90, %f84, %f91;
	fma.rn.f32 	%f93, %f92, %f86, %f85;
	and.b32  	%r120, %r118, 2;
	setp.eq.s32 	%p17, %r120, 0;
	mov.f32 	%f94, 0f00000000;
	sub.f32 	%f95, %f94, %f93;
	selp.f32 	%f11, %f93, %f95, %p17;
	mul.f32 	%f96, %f11, %f11;
	setp.leu.f32 	%p18, %f96, 0f3F000000;
	@%p18 bra 	$L__BB3_37;
	setp.ltu.f32 	%p34, %f11, 0f00000000;
	@%p34 bra 	$L__BB3_19;
	cvt.rn.f64.u32 	%fd59, %r4;
	cvt.rn.f64.s32 	%fd39, %r69;
	mul.f64 	%fd60, %fd39, 0d3FE0000000000000;
	bra.uni 	$L__BB3_20;
$L__BB3_19:
	cvt.rn.f64.s32 	%fd40, %r69;
	mul.f64 	%fd59, %fd40, 0d3FE0000000000000;
	cvt.rn.f64.u32 	%fd60, %r4;
$L__BB3_20:
	ld.param.f32 	%f172, [_Z23ProjParaDisCUDA2dKernelILb1EEvPfyPKfiiiiffffffff_param_12];
	ld.param.f32 	%f160, [_Z23ProjParaDisCUDA2dKernelILb1EEvPfyPKfiiiiffffffff_param_7];
	sub.f64 	%fd41, %fd59, %fd60;
	cvt.f64.f32 	%fd42, %f58;
	cvt.f64.f32 	%fd43, %f61;
	fma.rn.f64 	%fd44, %fd41, %fd42, %fd43;
	cvt.f64.f32 	%fd45, %f11;
	div.rn.f64 	%fd46, %fd44, %fd45;
	cvt.rn.f32.f64 	%f12, %fd46;
	neg.s32 	%r142, %r66;
	cvt.rn.f64.s32 	%fd47, %r142;
	mul.f64 	%fd48, %fd47, 0d3FE0000000000000;
	cvt.f64.f32 	%fd49, %f160;
	cvt.f64.f32 	%fd50, %f172;
	fma.rn.f64 	%fd51, %fd48, %fd49, %fd50;
	cvt.rn.f32.f64 	%f13, %fd51;
	abs.f32 	%f128, %f11;
	div.rn.f32 	%f14, %f58, %f128;
	setp.eq.s32 	%p35, %r67, 0;
	@%p35 bra 	$L__BB3_35;
	cvt.rn.f64.s32 	%fd52, %r67;
	mul.f64 	%fd7, %fd52, 0d3FE0000000000000;
	div.rn.f32 	%f15, %f7, %f11;
	cvt.rn.f32.u32 	%f16, %r1;
	mov.b32 	%r169, 0;
	mov.u32 	%r170, %r169;
$L__BB3_22:
	mov.u32 	%r35, %r170;
	add.s32 	%r36, %r169, %r5;
	setp.ge.s32 	%p36, %r36, %r67;
	@%p36 bra 	$L__BB3_34;
	ld.param.f32 	%f174, [_Z23ProjParaDisCUDA2dKernelILb1EEvPfyPKfiiiiffffffff_param_13];
	ld.param.f32 	%f170, [_Z23ProjParaDisCUDA2dKernelILb1EEvPfyPKfiiiiffffffff_param_8];
	cvt.rn.f64.s32 	%fd53, %r36;
	sub.f64 	%fd54, %fd7, %fd53;
	add.f64 	%fd55, %fd54, 0dBFE0000000000000;
	cvt.f64.f32 	%fd56, %f170;
	cvt.f64.f32 	%fd57, %f174;
	fma.rn.f64 	%fd58, %fd55, %fd56, %fd57;
	cvt.rn.f32.f64 	%f129, %fd58;
	fma.rn.f32 	%f17, %f15, %f129, %f13;
	max.f32 	%f180, %f17, %f12;
	setp.neu.f32 	%p37, %f17, %f180;
	@%p37 bra 	$L__BB3_25;
	sub.f32 	%f133, %f180, %f12;
	div.rn.f32 	%f134, %f133, %f14;
	cvt.rmi.f32.f32 	%f135, %f134;
	cvt.rzi.s32.f32 	%r173, %f135;
	mov.b32 	%r174, 0;
	bra.uni 	$L__BB3_26;
$L__BB3_25:
	ld.param.f32 	%f161, [_Z23ProjParaDisCUDA2dKernelILb1EEvPfyPKfiiiiffffffff_param_7];
	sub.f32 	%f130, %f180, %f17;
	div.rn.f32 	%f131, %f130, %f161;
	cvt.rmi.f32.f32 	%f132, %f131;
	cvt.rzi.s32.f32 	%r174, %f132;
	mov.b32 	%r173, 0;
$L__BB3_26:
	ld.param.f32 	%f162, [_Z23ProjParaDisCUDA2dKernelILb1EEvPfyPKfiiiiffffffff_param_7];
	add.s32 	%r146, %r174, 1;
	cvt.rn.f32.s32 	%f137, %r146;
	fma.rn.f32 	%f179, %f162, %f137, %f17;
	setp.ge.s32 	%p38, %r174, %r66;
	setp.ge.s32 	%p39, %r173, %r7;
	mov.f32 	%f177, 0f00000000;
	or.pred  	%p40, %p38, %p39;
	@%p40 bra 	$L__BB3_32;
	add.s32 	%r147, %r173, 1;
	cvt.rn.f32.s32 	%f139, %r147;
	fma.rn.f32 	%f178, %f14, %f139, %f12;
	cvt.rn.f32.s32 	%f21, %r36;
	mov.f32 	%f177, 0f00000000;
$L__BB3_28:
	setp.geu.f32 	%p41, %f179, %f178;
	@%p41 bra 	$L__BB3_30;
	ld.param.f32 	%f163, [_Z23ProjParaDisCUDA2dKernelILb1EEvPfyPKfiiiiffffffff_param_7];
	sub.f32 	%f149, %f179, %f180;
	cvt.rn.f32.s32 	%f150, %r174;
	tex.3d.v4.f32.f32 	{%f151, %f152, %f153, %f154}, [%rd17, {%f150, %f21, %f16, %f16}];
	fma.rn.f32 	%f177, %f149, %f151, %f177;
	add.s32 	%r174, %r174, 1;
	add.f32 	%f27, %f163, %f179;
	mov.f32 	%f180, %f179;
	mov.f32 	%f179, %f27;
	bra.uni 	$L__BB3_31;
$L__BB3_30:
	sub.f32 	%f141, %f178, %f180;
	cvt.rn.f32.s32 	%f142, %r174;
	tex.3d.v4.f32.f32 	{%f143, %f144, %f145, %f146}, [%rd17, {%f142, %f21, %f16, %f16}];
	fma.rn.f32 	%f147, %f141, %f143, %f177;
	shl.b32 	%r148, %r173, 2;
	mov.u32 	%r149, _ZZ23ProjParaDisCUDA2dKernelILb1EEvPfyPKfiiiiffffffffE8ProjTemp;
	add.s32 	%r150, %r149, %r148;
	atom.shared.add.f32 	%f148, [%r150], %f147;
	add.s32 	%r173, %r173, 1;
	add.f32 	%f28, %f14, %f178;
	mov.f32 	%f177, 0f00000000;
	mov.f32 	%f180, %f178;
	mov.f32 	%f178, %f28;
$L__BB3_31:
	setp.lt.s32 	%p42, %r174, %r66;
	setp.lt.s32 	%p43, %r173, %r7;
	and.pred  	%p44, %p42, %p43;
	@%p44 bra 	$L__BB3_28;
$L__BB3_32:
	setp.eq.f32 	%p45, %f177, 0f00000000;
	@%p45 bra 	$L__BB3_34;
	shl.b32 	%r151, %r173, 2;
	mov.u32 	%r152, _ZZ23ProjParaDisCUDA2dKernelILb1EEvPfyPKfiiiiffffffffE8ProjTemp;
	add.s32 	%r153, %r152, %r151;
	atom.shared.add.f32 	%f155, [%r153], %f177;
$L__BB3_34:
	add.s32 	%r170, %r35, 1;
	mad.lo.s32 	%r169, %r3, %r35, %r3;
	setp.lt.u32 	%p46, %r169, %r67;
	@%p46 bra 	$L__BB3_22;
$L__BB3_35:
	bar.sync 	0;
	setp.ge.s32 	%p47, %r6, %r69;
	@%p47 bra 	$L__BB3_57;
	ld.param.f32 	%f164, [_Z23ProjParaDisCUDA2dKernelILb1EEvPfyPKfiiiiffffffff_param_7];
	ld.param.u32 	%r160, [_Z23ProjParaDisCUDA2dKernelILb1EEvPfyPKfiiiiffffffff_param_5];
	ld.param.u64 	%rd46, [_Z23ProjParaDisCUDA2dKernelILb1EEvPfyPKfiiiiffffffff_param_0];
	ld.shared.f32 	%f156, [%r8];
	div.rn.f32 	%f157, %f58, %f164;
	mul.f32 	%f158, %f157, %f156;
	st.shared.f32 	[%r8], %f158;
	setp.ge.f32 	%p48, %f11, 0f00000000;
	not.b32 	%r154, %r6;
	add.s32 	%r155, %r69, %r154;
	selp.b32 	%r156, %r6, %r155, %p48;
	mad.lo.s32 	%r157, %r160, %r1, %r2;
	mad.lo.s32 	%r158, %r157, %r69, %r156;
	cvta.to.global.u64 	%rd42, %rd46;
	mul.wide.s32 	%rd43, %r158, 4;
	add.s64 	%rd44, %rd42, %rd43;
	st.global.f32 	[%rd44], %f158;
	bra.uni 	$L__BB3_57;
$L__BB3_37:
	setp.ltu.f32 	%p19, %f7, 0f00000000;
	@%p19 bra 	$L__BB3_39;
	cvt.rn.f64.u32 	%fd61, %r4;
	cvt.rn.f64.s32 	%fd19, %r69;
	mul.f64 	%fd62, %fd19, 0d3FE0000000000000;
	bra.uni 	$L__BB3_40;
$L__BB3_39:
	cvt.rn.f64.s32 	%fd20, %r69;
	mul.f64 	%fd61, %fd20, 0d3FE0000000000000;
	cvt.rn.f64.u32 	%fd62, %r4;
$L__BB3_40:
	ld.param.f32 	%f173, [_Z23ProjParaDisCUDA2dKernelILb1EEvPfyPKfiiiiffffffff_param_13];
	ld.param.f32 	%f165, [_Z23ProjParaDisCUDA2dKernelILb1EEvPfyPKfiiiiffffffff_param_8];
	sub.f64 	%fd21, %fd61, %fd62;
	cvt.f64.f32 	%fd22, %f58;
	cvt.f64.f32 	%fd23, %f61;
	fma.rn.f64 	%fd24, %fd21, %fd22, %fd23;
	cvt.f64.f32 	%fd25, %f7;
	div.rn.f64 	%fd26, %fd24, %fd25;
	cvt.rn.f32.f64 	%f34, %fd26;
	neg.s32 	%r121, %r67;
	cvt.rn.f64.s32 	%fd27, %r121;
	mul.f64 	%fd28, %fd27, 0d3FE0000000000000;
	cvt.f64.f32 	%fd29, %f165;
	cvt.f64.f32 	%fd30, %f173;
	fma.rn.f64 	%fd31, %fd28, %fd29, %fd30;
	cvt.rn.f32.f64 	%f35, %fd31;
	abs.f32 	%f97, %f7;
	div.rn.f32 	%f36, %f58, %f97;
	setp.eq.s32 	%p20, %r66, 0;
	@%p20 bra 	$L__BB3_55;
	cvt.rn.f64.s32 	%fd32, %r66;
	mul.f64 	%fd14, %fd32, 0d3FE0000000000000;
	div.rn.f32 	%f37, %f11, %f7;
	cvt.rn.f32.u32 	%f38, %r1;
	mov.b32 	%r178, 0;
	mov.u32 	%r179, %r178;
$L__BB3_42:
	mov.u32 	%r51, %r179;
	add.s32 	%r52, %r178, %r5;
	setp.ge.s32 	%p21, %r52, %r66;
	@%p21 bra 	$L__BB3_54;
	ld.param.f32 	%f171, [_Z23ProjParaDisCUDA2dKernelILb1EEvPfyPKfiiiiffffffff_param_12];
	ld.param.f32 	%f159, [_Z23ProjParaDisCUDA2dKernelILb1EEvPfyPKfiiiiffffffff_param_7];
	cvt.rn.f64.s32 	%fd33, %r52;
	sub.f64 	%fd34, %fd33, %fd14;
	add.f64 	%fd35, %fd34, 0d3FE0000000000000;
	cvt.f64.f32 	%fd36, %f159;
	cvt.f64.f32 	%fd37, %f171;
	fma.rn.f64 	%fd38, %fd35, %fd36, %fd37;
	cvt.rn.f32.f64 	%f98, %fd38;
	fma.rn.f32 	%f39, %f37, %f98, %f35;
	max.f32 	%f189, %f39, %f34;
	setp.neu.f32 	%p22, %f39, %f189;
	@%p22 bra 	$L__BB3_45;
	sub.f32 	%f102, %f189, %f34;
	div.rn.f32 	%f103, %f102, %f36;
	cvt.rmi.f32.f32 	%f104, %f103;
	cvt.rzi.s32.f32 	%r182, %f104;
	mov.b32 	%r183, 0;
	bra.uni 	$L__BB3_46;
$L__BB3_45:
	ld.param.f32 	%f166, [_Z23ProjParaDisCUDA2dKernelILb1EEvPfyPKfiiiiffffffff_param_8];
	sub.f32 	%f99, %f189, %f39;
	div.rn.f32 	%f100, %f99, %f166;
	cvt.rmi.f32.f32 	%f101, %f100;
	cvt.rzi.s32.f32 	%r183, %f101;
	mov.b32 	%r182, 0;
$L__BB3_46:
	ld.param.f32 	%f167, [_Z23ProjParaDisCUDA2dKernelILb1EEvPfyPKfiiiiffffffff_param_8];
	add.s32 	%r125, %r183, 1;
	cvt.rn.f32.s32 	%f106, %r125;
	fma.rn.f32 	%f188, %f167, %f106, %f39;
	setp.ge.s32 	%p23, %r183, %r67;
	setp.ge.s32 	%p24, %r182, %r7;
	mov.f32 	%f186, 0f00000000;
	or.pred  	%p25, %p23, %p24;
	@%p25 bra 	$L__BB3_52;
	add.s32 	%r126, %r182, 1;
	cvt.rn.f32.s32 	%f108, %r126;
	fma.rn.f32 	%f187, %f36, %f108, %f34;
	cvt.rn.f32.s32 	%f43, %r52;
	mov.f32 	%f186, 0f00000000;
$L__BB3_48:
	setp.geu.f32 	%p26, %f188, %f187;
	@%p26 bra 	$L__BB3_50;
	ld.param.f32 	%f168, [_Z23ProjParaDisCUDA2dKernelILb1EEvPfyPKfiiiiffffffff_param_8];
	sub.f32 	%f118, %f188, %f189;
	not.b32 	%r132, %r183;
	add.s32 	%r133, %r67, %r132;
	cvt.rn.f32.s32 	%f119, %r133;
	tex.3d.v4.f32.f32 	{%f120, %f121, %f122, %f123}, [%rd17, {%f43, %f119, %f38, %f38}];
	fma.rn.f32 	%f186, %f118, %f120, %f186;
	add.s32 	%r183, %r183, 1;
	add.f32 	%f49, %f168, %f188;
	mov.f32 	%f189, %f188;
	mov.f32 	%f188, %f49;
	bra.uni 	$L__BB3_51;
$L__BB3_50:
	sub.f32 	%f110, %f187, %f189;
	not.b32 	%r127, %r183;
	add.s32 	%r128, %r67, %r127;
	cvt.rn.f32.s32 	%f111, %r128;
	tex.3d.v4.f32.f32 	{%f112, %f113, %f114, %f115}, [%rd17, {%f43, %f111, %f38, %f38}];
	fma.rn.f32 	%f116, %f110, %f112, %f186;
	shl.b32 	%r129, %r182, 2;
	mov.u32 	%r130, _ZZ23ProjParaDisCUDA2dKernelILb1EEvPfyPKfiiiiffffffffE8ProjTemp;
	add.s32 	%r131, %r130, %r129;
	atom.shared.add.f32 	%f117, [%r131], %f116;
	add.s32 	%r182, %r182, 1;
	add.f32 	%f50, %f36, %f187;
	mov.f32 	%f186, 0f00000000;
	mov.f32 	%f189, %f187;
	mov.f32 	%f187, %f50;
$L__BB3_51:
	setp.lt.s32 	%p27, %r183, %r67;
	setp.lt.s32 	%p28, %r182, %r7;
	and.pred  	%p29, %p27, %p28;
	@%p29 bra 	$L__BB3_48;
$L__BB3_52:
	setp.eq.f32 	%p30, %f186, 0f00000000;
	@%p30 bra 	$L__BB3_54;
	shl.b32 	%r134, %r182, 2;
	mov.u32 	%r135, _ZZ23ProjParaDisCUDA2dKernelILb1EEvPfyPKfiiiiffffffffE8ProjTemp;
	add.s32 	%r136, %r135, %r134;
	atom.shared.add.f32 	%f124, [%r136], %f186;
$L__BB3_54:
	add.s32 	%r179, %r51, 1;
	mad.lo.s32 	%r178, %r3, %r51, %r3;
	setp.lt.u32 	%p31, %r178, %r66;
	@%p31 bra 	$L__BB3_42;
$L__BB3_55:
	bar.sync 	0;
	setp.ge.s32 	%p32, %r6, %r69;
	@%p32 bra 	$L__BB3_57;
	ld.param.f32 	%f169, [_Z23ProjParaDisCUDA2dKernelILb1EEvPfyPKfiiiiffffffff_param_8];
	ld.param.u32 	%r159, [_Z23ProjParaDisCUDA2dKernelILb1EEvPfyPKfiiiiffffffff_param_5];
	ld.param.u64 	%rd45, [_Z23ProjParaDisCUDA2dKernelILb1EEvPfyPKfiiiiffffffff_param_0];
	ld.shared.f32 	%f125, [%r8];
	div.rn.f32 	%f126, %f58, %f169;
	mul.f32 	%f127, %f126, %f125;
	st.shared.f32 	[%r8], %f127;
	setp.ge.f32 	%p33, %f7, 0f00000000;
	not.b32 	%r137, %r6;
	add.s32 	%r138, %r69, %r137;
	selp.b32 	%r139, %r6, %r138, %p33;
	mad.lo.s32 	%r140, %r159, %r1, %r2;
	mad.lo.s32 	%r141, %r140, %r69, %r139;
	cvta.to.global.u64 	%rd39, %rd45;
	mul.wide.s32 	%rd40, %r141, 4;
	add.s64 	%rd41, %rd39, %rd40;
	st.global.f32 	[%rd41], %f127;
$L__BB3_57:
	ret;

}


// ===== COMPILED SASS (sm_100) =====

	.target	sm_100

	.elftype	@"ET_EXEC"


//--------------------- .note.nv.tkinfo           --------------------------
	.section	.note.nv.tkinfo,"",@"SHT_NOTE"
	.sectionflags	@"SHF_NOTE_NV_TKINFO"
	.tkinfo
        /*0018*/ 	.word	0x00000002
        /*0030*/ 	.string	""
        /*0030*/ 	.string	"ptxas"
        /*0030*/ 	.string	"Cuda compilation tools, release 13.0, V13.0.88"
        /*0030*/ 	.string	"Build cuda_13.0.r13.0/compiler.36424714_0"
        /*0030*/ 	.string	"-arch sm_100 -m 64 "



//--------------------- .note.nv.cuinfo           --------------------------
	.section	.note.nv.cuinfo,"",@"SHT_NOTE"
	.sectionflags	@"SHF_NOTE_NV_CUINFO"
        /*0018*/ 	.short	0x0002
        /*001a*/ 	.short	0x0064
        /*001c*/ 	.short	0x0082
	.zero		2


//--------------------- .nv.info                  --------------------------
	.section	.nv.info,"",@"SHT_CUDA_INFO"
	.align	4


	//----- nvinfo : EIATTR_REGCOUNT
	.align		4
        /*0000*/ 	.byte	0x04, 0x2f
        /*0002*/ 	.short	(.L_2 - .L_1)
	.align		4
.L_1:
        /*0004*/ 	.word	index@(_Z23ProjParaDisCUDA2dKernelILb0EEvPfyPKfiiiiffffffff)
        /*0008*/ 	.word	0x00000020


	//----- nvinfo : EIATTR_FRAME_SIZE
	.align		4
.L_2:
        /*000c*/ 	.byte	0x04, 0x11
        /*000e*/ 	.short	(.L_4 - .L_3)
	.align		4
.L_3:
        /*0010*/ 	.word	index@($__internal_7_$__cuda_sm3x_div_rn_noftz_f32_slowpath)
        /*0014*/ 	.word	0x00000020


	//----- nvinfo : EIATTR_FRAME_SIZE
	.align		4
.L_4:
        /*0018*/ 	.byte	0x04, 0x11
        /*001a*/ 	.short	(.L_6 - .L_5)
	.align		4
.L_5:
        /*001c*/ 	.word	index@($__internal_6_$__cuda_sm20_div_rn_f64_full)
        /*0020*/ 	.word	0x00000020


	//----- nvinfo : EIATTR_FRAME_SIZE
	.align		4
.L_6:
        /*0024*/ 	.byte	0x04, 0x11
        /*0026*/ 	.short	(.L_8 - .L_7)
	.align		4
.L_7:
        /*0028*/ 	.word	index@(_Z23ProjParaDisCUDA2dKernelILb0EEvPfyPKfiiiiffffffff)
        /*002c*/ 	.word	0x00000020


	//----- nvinfo : EIATTR_REGCOUNT
	.align		4
.L_8:
        /*0030*/ 	.byte	0x04, 0x2f
        /*0032*/ 	.short	(.L_10 - .L_9)
	.align		4
.L_9:
        /*0034*/ 	.word	index@(_Z27BackProjParaDisCUDA2dKernelILb1EEvPfPKfS2_iiiiffffffff)
        /*0038*/ 	.word	0x00000020


	//----- nvinfo : EIATTR_FRAME_SIZE
	.align		4
.L_10:
        /*003c*/ 	.byte	0x04, 0x11
        /*003e*/ 	.short	(.L_12 - .L_11)
	.align		4
.L_11:
        /*0040*/ 	.word	index@($__internal_5_$__cuda_sm3x_div_rn_noftz_f32_slowpath)
        /*0044*/ 	.word	0x00000020


	//----- nvinfo : EIATTR_FRAME_SIZE
	.align		4
.L_12:
        /*0048*/ 	.byte	0x04, 0x11
        /*004a*/ 	.short	(.L_14 - .L_13)
	.align		4
.L_13:
        /*004c*/ 	.word	index@($__internal_4_$__cuda_sm20_div_rn_f64_full)
        /*0050*/ 	.word	0x00000020


	//----- nvinfo : EIATTR_FRAME_SIZE
	.align		4
.L_14:
        /*0054*/ 	.byte	0x04, 0x11
        /*0056*/ 	.short	(.L_16 - .L_15)
	.align		4
.L_15:
        /*0058*/ 	.word	index@(_Z27BackProjParaDisCUDA2dKernelILb1EEvPfPKfS2_iiiiffffffff)
        /*005c*/ 	.word	0x00000020


	//----- nvinfo : EIATTR_REGCOUNT
	.align		4
.L_16:
        /*0060*/ 	.byte	0x04, 0x2f
        /*0062*/ 	.short	(.L_18 - .L_17)
	.align		4
.L_17:
        /*0064*/ 	.word	index@(_Z27BackProjParaDisCUDA2dKernelILb0EEvPfPKfS2_iiiiffffffff)
        /*0068*/ 	.word	0x00000020


	//----- nvinfo : EIATTR_FRAME_SIZE
	.align		4
.L_18:
        /*006c*/ 	.byte	0x04, 0x11
        /*006e*/ 	.short	(.L_20 - .L_19)
	.align		4
.L_19:
        /*0070*/ 	.word	index@($__internal_3_$__cuda_sm3x_div_rn_noftz_f32_slowpath)
        /*0074*/ 	.word	0x00000020


	//----- nvinfo : EIATTR_FRAME_SIZE
	.align		4
.L_20:
        /*0078*/ 	.byte	0x04, 0x11
        /*007a*/ 	.short	(.L_22 - .L_21)
	.align		4
.L_21:
        /*007c*/ 	.word	index@($__internal_2_$__cuda_sm20_div_rn_f64_full)
        /*0080*/ 	.word	0x00000020


	//----- nvinfo : EIATTR_FRAME_SIZE
	.align		4
.L_22:
        /*0084*/ 	.byte	0x04, 0x11
        /*0086*/ 	.short	(.L_24 - .L_23)
	.align		4
.L_23:
        /*0088*/ 	.word	index@(_Z27BackProjParaDisCUDA2dKernelILb0EEvPfPKfS2_iiiiffffffff)
        /*008c*/ 	.word	0x00000020


	//----- nvinfo : EIATTR_REGCOUNT
	.align		4
.L_24:
        /*0090*/ 	.byte	0x04, 0x2f
        /*0092*/ 	.short	(.L_26 - .L_25)
	.align		4
.L_25:
        /*0094*/ 	.word	index@(_Z23ProjParaDisCUDA2dKernelILb1EEvPfyPKfiiiiffffffff)
        /*0098*/ 	.word	0x00000020


	//----- nvinfo : EIATTR_FRAME_SIZE
	.align		4
.L_26:
        /*009c*/ 	.byte	0x04, 0x11
        /*009e*/ 	.short	(.L_28 - .L_27)
	.align		4
.L_27:
        /*00a0*/ 	.word	index@($__internal_1_$__cuda_sm3x_div_rn_noftz_f32_slowpath)
        /*00a4*/ 	.word	0x00000020


	//----- nvinfo : EIATTR_FRAME_SIZE
	.align		4
.L_28:
        /*00a8*/ 	.byte	0x04, 0x11
        /*00aa*/ 	.short	(.L_30 - .L_29)
	.align		4
.L_29:
        /*00ac*/ 	.word	index@($__internal_0_$__cuda_sm20_div_rn_f64_full)
        /*00b0*/ 	.word	0x00000020


	//----- nvinfo : EIATTR_FRAME_SIZE
	.align		4
.L_30:
        /*00b4*/ 	.byte	0x04, 0x11
        /*00b6*/ 	.short	(.L_32 - .L_31)
	.align		4
.L_31:
        /*00b8*/ 	.word	index@(_Z23ProjParaDisCUDA2dKernelILb1EEvPfyPKfiiiiffffffff)
        /*00bc*/ 	.word	0x00000020


	//----- nvinfo : EIATTR_MIN_STACK_SIZE
	.align		4
.L_32:
        /*00c0*/ 	.byte	0x04, 0x12
        /*00c2*/ 	.short	(.L_34 - .L_33)
	.align		4
.L_33:
        /*00c4*/ 	.word	index@(_Z23ProjParaDisCUDA2dKernelILb1EEvPfyPKfiiiiffffffff)
        /*00c8*/ 	.word	0x00000020


	//----- nvinfo : EIATTR_MIN_STACK_SIZE
	.align		4
.L_34:
        /*00cc*/ 	.byte	0x04, 0x12
        /*00ce*/ 	.short	(.L_36 - .L_35)
	.align		4
.L_35:
        /*00d0*/ 	.word	index@(_Z27BackProjParaDisCUDA2dKernelILb0EEvPfPKfS2_iiiiffffffff)
        /*00d4*/ 	.word	0x00000020


	//----- nvinfo : EIATTR_MIN_STACK_SIZE
	.align		4
.L_36:
        /*00d8*/ 	.byte	0x04, 0x12
        /*00da*/ 	.short	(.L_38 - .L_37)
	.align		4
.L_37:
        /*00dc*/ 	.word	index@(_Z27BackProjParaDisCUDA2dKernelILb1EEvPfPKfS2_iiiiffffffff)
        /*00e0*/ 	.word	0x00000020


	//----- nvinfo : EIATTR_MIN_STACK_SIZE
	.align		4
.L_38:
        /*00e4*/ 	.byte	0x04, 0x12
        /*00e6*/ 	.short	(.L_40 - .L_39)
	.align		4
.L_39:
        /*00e8*/ 	.word	index@(_Z23ProjParaDisCUDA2dKernelILb0EEvPfyPKfiiiiffffffff)
        /*00ec*/ 	.word	0x00000020
.L_40:


//--------------------- .nv.compat                --------------------------
	.section	.nv.compat,"",@"SHT_CUDA_COMPAT_INFO"
	.align	4
        /*0000*/ 	.byte	0x02, 0x09, 0x00, 0x00, 0x02, 0x02, 0x02, 0x00, 0x02, 0x05, 0x05, 0x00, 0x03, 0x07, 0x01, 0x01
        /*0010*/ 	.byte	0x02, 0x03, 0x00, 0x00, 0x02, 0x06, 0x01, 0x00, 0x04, 0x0b, 0x08, 0x00, 0x01, 0x00, 0x00, 0x00
        /*0020*/ 	.byte	0x00, 0x00, 0x00, 0x00


//--------------------- .nv.info._Z23ProjParaDisCUDA2dKernelILb1EEvPfyPKfiiiiffffffff --------------------------
	.section	.nv.info._Z23ProjParaDisCUDA2dKernelILb1EEvPfyPKfiiiiffffffff,"",@"SHT_CUDA_INFO"
	.sectionflags	@""
	.align	4


	//----- nvinfo : EIATTR_CUDA_API_VERSION
	.align		4
        /*0000*/ 	.byte	0x04, 0x37
        /*0002*/ 	.short	(.L_42 - .L_41)
.L_41:
        /*0004*/ 	.word	0x00000082


	//----- nvinfo : EIATTR_KPARAM_INFO
	.align		4
.L_42:
        /*0008*/ 	.byte	0x04, 0x17
        /*000a*/ 	.short	(.L_44 - .L_43)
.L_43:
        /*000c*/ 	.word	0x00000000
        /*0010*/ 	.short	0x000e
        /*0012*/ 	.short	0x0044
        /*0014*/ 	.byte	0x00, 0xf0, 0x11, 0x00


	//----- nvinfo : EIATTR_KPARAM_INFO
	.align		4
.L_44:
        /*0018*/ 	.byte	0x04, 0x17
        /*001a*/ 	.short	(.L_46 - .L_45)
.L_45:
        /*001c*/ 	.word	0x00000000
        /*0020*/ 	.short	0x000d
        /*0022*/ 	.short	0x0040
        /*0024*/ 	.byte	0x00, 0xf0, 0x11, 0x00


	//----- nvinfo : EIATTR_KPARAM_INFO
	.align		4
.L_46:
        /*0028*/ 	.byte	0x04, 0x17
        /*002a*/ 	.short	(.L_48 - .L_47)
.L_47:
        /*002c*/ 	.word	0x00000000
        /*0030*/ 	.short	0x000c
        /*0032*/ 	.short	0x003c
        /*0034*/ 	.byte	0x00, 0xf0, 0x11, 0x00


	//----- nvinfo : EIATTR_KPARAM_INFO
	.align		4
.L_48:
        /*0038*/ 	.byte	0x04, 0x17
        /*003a*/ 	.short	(.L_50 - .L_49)
.L_49:
        /*003c*/ 	.word	0x00000000
        /*0040*/ 	.short	0x000b
        /*0042*/ 	.short	0x0038
        /*0044*/ 	.byte	0x00, 0xf0, 0x11, 0x00


	//----- nvinfo : EIATTR_KPARAM_INFO
	.align		4
.L_50:
        /*0048*/ 	.byte	0x04, 0x17
        /*004a*/ 	.short	(.L_52 - .L_51)
.L_51:
        /*004c*/ 	.word	0x00000000
        /*0050*/ 	.short	0x000a
        /*0052*/ 	.short	0x0034
        /*0054*/ 	.byte	0x00, 0xf0, 0x11, 0x00


	//----- nvinfo : EIATTR_KPARAM_INFO
	.align		4
.L_52:
        /*0058*/ 	.byte	0x04, 0x17
        /*005a*/ 	.short	(.L_54 - .L_53)
.L_53:
        /*005c*/ 	.word	0x00000000
        /*0060*/ 	.short	0x0009
        /*0062*/ 	.short	0x0030
        /*0064*/ 	.byte	0x00, 0xf0, 0x11, 0x00


	//----- nvinfo : EIATTR_KPARAM_INFO
	.align		4
.L_54:
        /*0068*/ 	.byte	0x04, 0x17
        /*006a*/ 	.short	(.L_56 - .L_55)
.L_55:
        /*006c*/ 	.word	0x00000000
        /*0070*/ 	.short	0x0008
        /*0072*/ 	.short	0x002c
        /*0074*/ 	.byte	0x00, 0xf0, 0x11, 0x00


	//----- nvinfo : EIATTR_KPARAM_INFO
	.align		4
.L_56:
        /*0078*/ 	.byte	0x04, 0x17
        /*007a*/ 	.short	(.L_58 - .L_57)
.L_57:
        /*007c*/ 	.word	0x00000000
        /*0080*/ 	.short	0x0007
        /*0082*/ 	.short	0x0028
        /*0084*/ 	.byte	0x00, 0xf0, 0x11, 0x00


	//----- nvinfo : EIATTR_KPARAM_INFO
	.align		4
.L_58:
        /*0088*/ 	.byte	0x04, 0x17
        /*008a*/ 	.short	(.L_60 - .L_59)
.L_59:
        /*008c*/ 	.word	0x00000000
        /*0090*/ 	.short	0x0006
        /*0092*/ 	.short	0x0024
        /*0094*/ 	.byte	0x00, 0xf0, 0x11, 0x00


	//----- nvinfo : EIATTR_KPARAM_INFO
	.align		4
.L_60:
        /*0098*/ 	.byte	0x04, 0x17
        /*009a*/ 	.short	(.L_62 - .L_61)
.L_61:
        /*009c*/ 	.word	0x00000000
        /*00a0*/ 	.short	0x0005
        /*00a2*/ 	.short	0x0020
        /*00a4*/ 	.byte	0x00, 0xf0, 0x11, 0x00


	//----- nvinfo : EIATTR_KPARAM_INFO
	.align		4
.L_62:
        /*00a8*/ 	.byte	0x04, 0x17
        /*00aa*/ 	.short	(.L_64 - .L_63)
.L_63:
        /*00ac*/ 	.word	0x00000000
        /*00b0*/ 	.short	0x0004
        /*00b2*/ 	.short	0x001c
        /*00b4*/ 	.byte	0x00, 0xf0, 0x11, 0x00


	//----- nvinfo : EIATTR_KPARAM_INFO
	.align		4
.L_64:
        /*00b8*/ 	.byte	0x04, 0x17
        /*00ba*/ 	.short	(.L_66 - .L_65)
.L_65:
        /*00bc*/ 	.word	0x00000000
        /*00c0*/ 	.short	0x0003
        /*00c2*/ 	.short	0x0018
        /*00c4*/ 	.byte	0x00, 0xf0, 0x11, 0x00


	//----- nvinfo : EIATTR_KPARAM_INFO
	.align		4
.L_66:
        /*00c8*/ 	.byte	0x04, 0x17
        /*00ca*/ 	.short	(.L_68 - .L_67)
.L_67:
        /*00cc*/ 	.word	0x00000000
        /*00d0*/ 	.short	0x0002
        /*00d2*/ 	.short	0x0010
        /*00d4*/ 	.byte	0x00, 0xf5, 0x21, 0x00


	//----- nvinfo : EIATTR_KPARAM_INFO
	.align		4
.L_68:
        /*00d8*/ 	.byte	0x04, 0x17
        /*00da*/ 	.short	(.L_70 - .L_69)
.L_69:
        /*00dc*/ 	.word	0x00000000
        /*00e0*/ 	.short	0x0001
        /*00e2*/ 	.short	0x0008
        /*00e4*/ 	.byte	0x00, 0xf0, 0x21, 0x00


	//----- nvinfo : EIATTR_KPARAM_INFO
	.align		4
.L_70:
        /*00e8*/ 	.byte	0x04, 0x17
        /*00ea*/ 	.short	(.L_72 - .L_71)
.L_71:
        /*00ec*/ 	.word	0x00000000
        /*00f0*/ 	.short	0x0000
        /*00f2*/ 	.short	0x0000
        /*00f4*/ 	.byte	0x00, 0xf5, 0x21, 0x00


	//----- nvinfo : EIATTR_SPARSE_MMA_MASK
	.align		4
.L_72:
        /*00f8*/ 	.byte	0x03, 0x50
        /*00fa*/ 	.short	0x0000


	//----- nvinfo : EIATTR_MAXREG_COUNT
	.align		4
        /*00fc*/ 	.byte	0x03, 0x1b
        /*00fe*/ 	.short	0x00ff


	//----- nvinfo : EIATTR_NUM_BARRIERS
	.align		4
        /*0100*/ 	.byte	0x02, 0x4c
        /*0102*/ 	.byte	0x01
	.zero		1


	//----- nvinfo : EIATTR_MERCURY_ISA_VERSION
	.align		4
        /*0104*/ 	.byte	0x03, 0x5f
        /*0106*/ 	.short	0x0101


	//----- nvinfo : EIATTR_VRC_CTA_INIT_COUNT
	.align		4
        /*0108*/ 	.byte	0x02, 0x4a
	.zero		1
	.zero		1


	//----- nvinfo : EIATTR_EXIT_INSTR_OFFSETS
	.align		4
        /*010c*/ 	.byte	0x04, 0x1c
        /*010e*/ 	.short	(.L_74 - .L_73)


	//   ....[0]....
.L_73:
        /*0110*/ 	.word	0x00001920


	//   ....[1]....
        /*0114*/ 	.word	0x00001b10


	//   ....[2]....
        /*0118*/ 	.word	0x00002940


	//   ....[3]....
        /*011c*/ 	.word	0x00002b20


	//----- nvinfo : EIATTR_CRS_STACK_SIZE
	.align		4
.L_74:
        /*0120*/ 	.byte	0x04, 0x1e
        /*0122*/ 	.short	(.L_76 - .L_75)
.L_75:
        /*0124*/ 	.word	0x00000000


	//----- nvinfo : EIATTR_CBANK_PARAM_SIZE
	.align		4
.L_76:
        /*0128*/ 	.byte	0x03, 0x19
        /*012a*/ 	.short	0x0048


	//----- nvinfo : EIATTR_PARAM_CBANK
	.align		4
        /*012c*/ 	.byte	0x04, 0x0a
        /*012e*/ 	.short	(.L_78 - .L_77)
	.align		4
.L_77:
        /*0130*/ 	.word	index@(.nv.constant0._Z23ProjParaDisCUDA2dKernelILb1EEvPfyPKfiiiiffffffff)
        /*0134*/ 	.short	0x0380
        /*0136*/ 	.short	0x0048


	//----- nvinfo : EIATTR_SW_WAR
	.align		4
.L_78:
        /*0138*/ 	.byte	0x04, 0x36
        /*013a*/ 	.short	(.L_80 - .L_79)
.L_79:
        /*013c*/ 	.word	0x00000008
.L_80:


//--------------------- .nv.info._Z27BackProjParaDisCUDA2dKernelILb0EEvPfPKfS2_iiiiffffffff --------------------------
	.section	.nv.info._Z27BackProjParaDisCUDA2dKernelILb0EEvPfPKfS2_iiiiffffffff,"",@"SHT_CUDA_INFO"
	.sectionflags	@""
	.align	4


	//----- nvinfo : EIATTR_CUDA_API_VERSION
	.align		4
        /*0000*/ 	.byte	0x04, 0x37
        /*0002*/ 	.short	(.L_82 - .L_81)
.L_81:
        /*0004*/ 	.word	0x00000082


	//----- nvinfo : EIATTR_KPARAM_INFO
	.align		4
.L_82:
        /*0008*/ 	.byte	0x04, 0x17
        /*000a*/ 	.short	(.L_84 - .L_83)
.L_83:
        /*000c*/ 	.word	0x00000000
        /*0010*/ 	.short	0x000e
        /*0012*/ 	.short	0x0044
        /*0014*/ 	.byte	0x00, 0xf0, 0x11, 0x00


	//----- nvinfo : EIATTR_KPARAM_INFO
	.align		4
.L_84:
        /*0018*/ 	.byte	0x04, 0x17
        /*001a*/ 	.short	(.L_86 - .L_85)
.L_85:
        /*001c*/ 	.word	0x00000000
        /*0020*/ 	.short	0x000d
        /*0022*/ 	.short	0x0040
        /*0024*/ 	.byte	0x00, 0xf0, 0x11, 0x00


	//----- nvinfo : EIATTR_KPARAM_INFO
	.align		4
.L_86:
        /*0028*/ 	.byte	0x04, 0x17
        /*002a*/ 	.short	(.L_88 - .L_87)
.L_87:
        /*002c*/ 	.word	0x00000000
        /*0030*/ 	.short	0x000c
        /*0032*/ 	.short	0x003c
        /*0034*/ 	.byte	0x00, 0xf0, 0x11, 0x00


	//----- nvinfo : EIATTR_KPARAM_INFO
	.align		4
.L_88:
        /*0038*/ 	.byte	0x04, 0x17
        /*003a*/ 	.short	(.L_90 - .L_89)
.L_89:
        /*003c*/ 	.word	0x00000000
        /*0040*/ 	.short	0x000b
        /*0042*/ 	.short	0x0038
        /*0044*/ 	.byte	0x00, 0xf0, 0x11, 0x00


	//----- nvinfo : EIATTR_KPARAM_INFO
	.align		4
.L_90:
        /*0048*/ 	.byte	0x04, 0x17
        /*004a*/ 	.short	(.L_92 - .L_91)
.L_91:
        /*004c*/ 	.word	0x00000000
        /*0050*/ 	.short	0x000a
        /*0052*/ 	.short	0x0034
        /*0054*/ 	.byte	0x00, 0xf0, 0x11, 0x00


	//----- nvinfo : EIATTR_KPARAM_INFO
	.align		4
.L_92:
        /*0058*/ 	.byte	0x04, 0x17
        /*005a*/ 	.short	(.L_94 - .L_93)
.L_93:
        /*005c*/ 	.word	0x00000000
        /*0060*/ 	.short	0x0009
        /*0062*/ 	.short	0x0030
        /*0064*/ 	.byte	0x00, 0xf0, 0x11, 0x00


	//----- nvinfo : EIATTR_KPARAM_INFO
	.align		4
.L_94:
        /*0068*/ 	.byte	0x04, 0x17
        /*006a*/ 	.short	(.L_96 - .L_95)
.L_95:
        /*006c*/ 	.word	0x00000000
        /*0070*/ 	.short	0x0008
        /*0072*/ 	.short	0x002c
        /*0074*/ 	.byte	0x00, 0xf0, 0x11, 0x00


	//----- nvinfo : EIATTR_KPARAM_INFO
	.align		4
.L_96:
        /*0078*/ 	.byte	0x04, 0x17
        /*007a*/ 	.short	(.L_98 - .L_97)
.L_97:
        /*007c*/ 	.word	0x00000000
        /*0080*/ 	.short	0x0007
        /*0082*/ 	.short	0x0028
        /*0084*/ 	.byte	0x00, 0xf0, 0x11, 0x00


	//----- nvinfo : EIATTR_KPARAM_INFO
	.align		4
.L_98:
        /*0088*/ 	.byte	0x04, 0x17
        /*008a*/ 	.short	(.L_100 - .L_99)
.L_99:
        /*008c*/ 	.word	0x00000000
        /*0090*/ 	.short	0x0006
        /*0092*/ 	.short	0x0024
        /*0094*/ 	.byte	0x00, 0xf0, 0x11, 0x00


	//----- nvinfo : EIATTR_KPARAM_INFO
	.align		4
.L_100:
        /*0098*/ 	.byte	0x04, 0x17
        /*009a*/ 	.short	(.L_102 - .L_101)
.L_101:
        /*009c*/ 	.word	0x00000000
        /*00a0*/ 	.short	0x0005
        /*00a2*/ 	.short	0x0020
        /*00a4*/ 	.byte	0x00, 0xf0, 0x11, 0x00


	//----- nvinfo : EIATTR_KPARAM_INFO
	.align		4
.L_102:
        /*00a8*/ 	.byte	0x04, 0x17
        /*00aa*/ 	.short	(.L_104 - .L_103)
.L_103:
        /*00ac*/ 	.word	0x00000000
        /*00b0*/ 	.short	0x0004
        /*00b2*/ 	.short	0x001c
        /*00b4*/ 	.byte	0x00, 0xf0, 0x11, 0x00


	//----- nvinfo : EIATTR_KPARAM_INFO
	.align		4
.L_104:
        /*00b8*/ 	.byte	0x04, 0x17
        /*00ba*/ 	.short	(.L_106 - .L_105)
.L_105:
        /*00bc*/ 	.word	0x00000000
        /*00c0*/ 	.short	0x0003
        /*00c2*/ 	.short	0x0018
        /*00c4*/ 	.byte	0x00, 0xf0, 0x11, 0x00


	//----- nvinfo : EIATTR_KPARAM_INFO
	.align		4
.L_106:
        /*00c8*/ 	.byte	0x04, 0x17
        /*00ca*/ 	.short	(.L_108 - .L_107)
.L_107:
        /*00cc*/ 	.word	0x00000000
        /*00d0*/ 	.short	0x0002
        /*00d2*/ 	.short	0x0010
        /*00d4*/ 	.byte	0x00, 0xf5, 0x21, 0x00


	//----- nvinfo : EIATTR_KPARAM_INFO
	.align		4
.L_108:
        /*00d8*/ 	.byte	0x04, 0x17
        /*00da*/ 	.short	(.L_110 - .L_109)
.L_109:
        /*00dc*/ 	.word	0x00000000
        /*00e0*/ 	.short	0x0001
        /*00e2*/ 	.short	0x0008
        /*00e4*/ 	.byte	0x00, 0xf5, 0x21, 0x00


	//----- nvinfo : EIATTR_KPARAM_INFO
	.align		4
.L_110:
        /*00e8*/ 	.byte	0x04, 0x17
        /*00ea*/ 	.short	(.L_112 - .L_111)
.L_111:
        /*00ec*/ 	.word	0x00000000
        /*00f0*/ 	.short	0x0000
        /*00f2*/ 	.short	0x0000
        /*00f4*/ 	.byte	0x00, 0xf5, 0x21, 0x00


	//----- nvinfo : EIATTR_SPARSE_MMA_MASK
	.align		4
.L_112:
        /*00f8*/ 	.byte	0x03, 0x50
        /*00fa*/ 	.short	0x0000


	//----- nvinfo : EIATTR_MAXREG_COUNT
	.align		4
        /*00fc*/ 	.byte	0x03, 0x1b
        /*00fe*/ 	.short	0x00ff


	//----- nvinfo : EIATTR_NUM_BARRIERS
	.align		4
        /*0100*/ 	.byte	0x02, 0x4c
        /*0102*/ 	.byte	0x01
	.zero		1


	//----- nvinfo : EIATTR_MERCURY_ISA_VERSION
	.align		4
        /*0104*/ 	.byte	0x03, 0x5f
        /*0106*/ 	.short	0x0101


	//----- nvinfo : EIATTR_VRC_CTA_INIT_COUNT
	.align		4
        /*0108*/ 	.byte	0x02, 0x4a
	.zero		1
	.zero		1


	//----- nvinfo : EIATTR_EXIT_INSTR_OFFSETS
	.align		4
        /*010c*/ 	.byte	0x04, 0x1c
        /*010e*/ 	.short	(.L_114 - .L_113)


	//   ....[0]....
.L_113:
        /*0110*/ 	.word	0x000010c0


	//   ....[1]....
        /*0114*/ 	.word	0x00001af0


	//   ....[2]....
        /*0118*/ 	.word	0x000020b0


	//   ....[3]....
        /*011c*/ 	.word	0x00002ad0


	//----- nvinfo : EIATTR_CRS_STACK_SIZE
	.align		4
.L_114:
        /*0120*/ 	.byte	0x04, 0x1e
        /*0122*/ 	.short	(.L_116 - .L_115)
.L_115:
        /*0124*/ 	.word	0x00000000


	//----- nvinfo : EIATTR_CBANK_PARAM_SIZE
	.align		4
.L_116:
        /*0128*/ 	.byte	0x03, 0x19
        /*012a*/ 	.short	0x0048


	//----- nvinfo : EIATTR_PARAM_CBANK
	.align		4
        /*012c*/ 	.byte	0x04, 0x0a
        /*012e*/ 	.short	(.L_118 - .L_117)
	.align		4
.L_117:
        /*0130*/ 	.word	index@(.nv.constant0._Z27BackProjParaDisCUDA2dKernelILb0EEvPfPKfS2_iiiiffffffff)
        /*0134*/ 	.short	0x0380
        /*0136*/ 	.short	0x0048


	//----- nvinfo : EIATTR_SW_WAR
	.align		4
.L_118:
        /*0138*/ 	.byte	0x04, 0x36
        /*013a*/ 	.short	(.L_120 - .L_119)
.L_119:
        /*013c*/ 	.word	0x00000008
.L_120:


//--------------------- .nv.info._Z27BackProjParaDisCUDA2dKernelILb1EEvPfPKfS2_iiiiffffffff --------------------------
	.section	.nv.info._Z27BackProjParaDisCUDA2dKernelILb1EEvPfPKfS2_iiiiffffffff,"",@"SHT_CUDA_INFO"
	.sectionflags	@""
	.align	4


	//----- nvinfo : EIATTR_CUDA_API_VERSION
	.align		4
        /*0000*/ 	.byte	0x04, 0x37
        /*0002*/ 	.short	(.L_122 - .L_121)
.L_121:
        /*0004*/ 	.word	0x00000082


	//----- nvinfo : EIATTR_KPARAM_INFO
	.align		4
.L_122:
        /*0008*/ 	.byte	0x04, 0x17
        /*000a*/ 	.short	(.L_124 - .L_123)
.L_123:
        /*000c*/ 	.word	0x00000000
        /*0010*/ 	.short	0x000e
        /*0012*/ 	.short	0x0044
        /*0014*/ 	.byte	0x00, 0xf0, 0x11, 0x00


	//----- nvinfo : EIATTR_KPARAM_INFO
	.align		4
.L_124:
        /*0018*/ 	.byte	0x04, 0x17
        /*001a*/ 	.short	(.L_126 - .L_125)
.L_125:
        /*001c*/ 	.word	0x00000000
        /*0020*/ 	.short	0x000d
        /*0022*/ 	.short	0x0040
        /*0024*/ 	.byte	0x00, 0xf0, 0x11, 0x00


	//----- nvinfo : EIATTR_KPARAM_INFO
	.align		4
.L_126:
        /*0028*/ 	.byte	0x04, 0x17
        /*002a*/ 	.short	(.L_128 - .L_127)
.L_127:
        /*002c*/ 	.word	0x00000000
        /*0030*/ 	.short	0x000c
        /*0032*/ 	.short	0x003c
        /*0034*/ 	.byte	0x00, 0xf0, 0x11, 0x00


	//----- nvinfo : EIATTR_KPARAM_INFO
	.align		4
.L_128:
        /*0038*/ 	.byte	0x04, 0x17
        /*003a*/ 	.short	(.L_130 - .L_129)
.L_129:
        /*003c*/ 	.word	0x00000000
        /*0040*/ 	.short	0x000b
        /*0042*/ 	.short	0x0038
        /*0044*/ 	.byte	0x00, 0xf0, 0x11, 0x00


	//----- nvinfo : EIATTR_KPARAM_INFO
	.align		4
.L_130:
        /*0048*/ 	.byte	0x04, 0x17
        /*004a*/ 	.short	(.L_132 - .L_131)
.L_131:
        /*004c*/ 	.word	0x00000000
        /*0050*/ 	.short	0x000a
        /*0052*/ 	.short	0x0034
        /*0054*/ 	.byte	0x00, 0xf0, 0x11, 0x00


	//----- nvinfo : EIATTR_KPARAM_INFO
	.align		4
.L_132:
        /*0058*/ 	.byte	0x04, 0x17
        /*005a*/ 	.short	(.L_134 - .L_133)
.L_133:
        /*005c*/ 	.word	0x00000000
        /*0060*/ 	.short	0x0009
        /*0062*/ 	.short	0x0030
        /*0064*/ 	.byte	0x00, 0xf0, 0x11, 0x00


	//----- nvinfo : EIATTR_KPARAM_INFO
	.align		4
.L_134:
        /*0068*/ 	.byte	0x04, 0x17
        /*006a*/ 	.short	(.L_136 - .L_135)
.L_135:
        /*006c*/ 	.word	0x00000000
        /*0070*/ 	.short	0x0008
        /*0072*/ 	.short	0x002c
        /*0074*/ 	.byte	0x00, 0xf0, 0x11, 0x00


	//----- nvinfo : EIATTR_KPARAM_INFO
	.align		4
.L_136:
        /*0078*/ 	.byte	0x04, 0x17
        /*007a*/ 	.short	(.L_138 - .L_137)
.L_137:
        /*007c*/ 	.word	0x00000000
        /*0080*/ 	.short	0x0007
        /*0082*/ 	.short	0x0028
        /*0084*/ 	.byte	0x00, 0xf0, 0x11, 0x00


	//----- nvinfo : EIATTR_KPARAM_INFO
	.align		4
.L_138:
        /*0088*/ 	.byte	0x04, 0x17
        /*008a*/ 	.short	(.L_140 - .L_139)
.L_139:
        /*008c*/ 	.word	0x00000000
        /*0090*/ 	.short	0x0006
        /*0092*/ 	.short	0x0024
        /*0094*/ 	.byte	0x00, 0xf0, 0x11, 0x00


	//----- nvinfo : EIATTR_KPARAM_INFO
	.align		4
.L_140:
        /*0098*/ 	.byte	0x04, 0x17
        /*009a*/ 	.short	(.L_142 - .L_141)
.L_141:
        /*009c*/ 	.word	0x00000000
        /*00a0*/ 	.short	0x0005
        /*00a2*/ 	.short	0x0020
        /*00a4*/ 	.byte	0x00, 0xf0, 0x11, 0x00


	//----- nvinfo : EIATTR_KPARAM_INFO
	.align		4
.L_142:
        /*00a8*/ 	.byte	0x04, 0x17
        /*00aa*/ 	.short	(.L_144 - .L_143)
.L_143:
        /*00ac*/ 	.word	0x00000000
        /*00b0*/ 	.short	0x0004
        /*00b2*/ 	.short	0x001c
        /*00b4*/ 	.byte	0x00, 0xf0, 0x11, 0x00


	//----- nvinfo : EIATTR_KPARAM_INFO
	.align		4
.L_144:
        /*00b8*/ 	.byte	0x04, 0x17
        /*00ba*/ 	.short	(.L_146 - .L_145)
.L_145:
        /*00bc*/ 	.word	0x00000000
        /*00c0*/ 	.short	0x0003
        /*00c2*/ 	.short	0x0018
        /*00c4*/ 	.byte	0x00, 0xf0, 0x11, 0x00


	//----- nvinfo : EIATTR_KPARAM_INFO
	.align		4
.L_146:
        /*00c8*/ 	.byte	0x04, 0x17
        /*00ca*/ 	.short	(.L_148 - .L_147)
.L_147:
        /*00cc*/ 	.word	0x00000000
        /*00d0*/ 	.short	0x0002
        /*00d2*/ 	.short	0x0010
        /*00d4*/ 	.byte	0x00, 0xf5, 0x21, 0x00


	//----- nvinfo : EIATTR_KPARAM_INFO
	.align		4
.L_148:
        /*00d8*/ 	.byte	0x04, 0x17
        /*00da*/ 	.short	(.L_150 - .L_149)
.L_149:
        /*00dc*/ 	.word	0x00000000
        /*00e0*/ 	.short	0x0001
        /*00e2*/ 	.short	0x0008
        /*00e4*/ 	.byte	0x00, 0xf5, 0x21, 0x00


	//----- nvinfo : EIATTR_KPARAM_INFO
	.align		4
.L_150:
        /*00e8*/ 	.byte	0x04, 0x17
        /*00ea*/ 	.short	(.L_152 - .L_151)
.L_151:
        /*00ec*/ 	.word	0x00000000
        /*00f0*/ 	.short	0x0000
        /*00f2*/ 	.short	0x0000
        /*00f4*/ 	.byte	0x00, 0xf5, 0x21, 0x00


	//----- nvinfo : EIATTR_SPARSE_MMA_MASK
	.align		4
.L_152:
        /*00f8*/ 	.byte	0x03, 0x50
        /*00fa*/ 	.short	0x0000


	//----- nvinfo : EIATTR_MAXREG_COUNT
	.align		4
        /*00fc*/ 	.byte	0x03, 0x1b
        /*00fe*/ 	.short	0x00ff


	//----- nvinfo : EIATTR_NUM_BARRIERS
	.align		4
        /*0100*/ 	.byte	0x02, 0x4c
        /*0102*/ 	.byte	0x01
	.zero		1


	//----- nvinfo : EIATTR_MERCURY_ISA_VERSION
	.align		4
        /*0104*/ 	.byte	0x03, 0x5f
        /*0106*/ 	.short	0x0101


	//----- nvinfo : EIATTR_VRC_CTA_INIT_COUNT
	.align		4
        /*0108*/ 	.byte	0x02, 0x4a
	.zero		1
	.zero		1


	//----- nvinfo : EIATTR_EXIT_INSTR_OFFSETS
	.align		4
        /*010c*/ 	.byte	0x04, 0x1c
        /*010e*/ 	.short	(.L_154 - .L_153)


	//   ....[0]....
.L_153:
        /*0110*/ 	.word	0x000010c0


	//   ....[1]....
        /*0114*/ 	.word	0x00001af0


	//   ....[2]....
        /*0118*/ 	.word	0x000020b0


	//   ....[3]....
        /*011c*/ 	.word	0x00002ad0


	//----- nvinfo : EIATTR_CRS_STACK_SIZE
	.align		4
.L_154:
        /*0120*/ 	.byte	0x04, 0x1e
        /*0122*/ 	.short	(.L_156 - .L_155)
.L_155:
        /*0124*/ 	.word	0x00000000


	//----- nvinfo : EIATTR_CBANK_PARAM_SIZE
	.align		4
.L_156:
        /*0128*/ 	.byte	0x03, 0x19
        /*012a*/ 	.short	0x0048


	//----- nvinfo : EIATTR_PARAM_CBANK
	.align		4
        /*012c*/ 	.byte	0x04, 0x0a
        /*012e*/ 	.short	(.L_158 - .L_157)
	.align		4
.L_157:
        /*0130*/ 	.word	index@(.nv.constant0._Z27BackProjParaDisCUDA2dKernelILb1EEvPfPKfS2_iiiiffffffff)
        /*0134*/ 	.short	0x0380
        /*0136*/ 	.short	0x0048


	//----- nvinfo : EIATTR_SW_WAR
	.align		4
.L_158:
        /*0138*/ 	.byte	0x04, 0x36
        /*013a*/ 	.short	(.L_160 - .L_159)
.L_159:
        /*013c*/ 	.word	0x00000008
.L_160:


//--------------------- .nv.info._Z23ProjParaDisCUDA2dKernelILb0EEvPfyPKfiiiiffffffff --------------------------
	.section	.nv.info._Z23ProjParaDisCUDA2dKernelILb0EEvPfyPKfiiiiffffffff,"",@"SHT_CUDA_INFO"
	.sectionflags	@""
	.align	4


	//----- nvinfo : EIATTR_CUDA_API_VERSION
	.align		4
        /*0000*/ 	.byte	0x04, 0x37
        /*0002*/ 	.short	(.L_162 - .L_161)
.L_161:
        /*0004*/ 	.word	0x00000082


	//----- nvinfo : EIATTR_KPARAM_INFO
	.align		4
.L_162:
        /*0008*/ 	.byte	0x04, 0x17
        /*000a*/ 	.short	(.L_164 - .L_163)
.L_163:
        /*000c*/ 	.word	0x00000000
        /*0010*/ 	.short	0x000e
        /*0012*/ 	.short	0x0044
        /*0014*/ 	.byte	0x00, 0xf0, 0x11, 0x00


	//----- nvinfo : EIATTR_KPARAM_INFO
	.align		4
.L_164:
        /*0018*/ 	.byte	0x04, 0x17
        /*001a*/ 	.short	(.L_166 - .L_165)
.L_165:
        /*001c*/ 	.word	0x00000000
        /*0020*/ 	.short	0x000d
        /*0022*/ 	.short	0x0040
        /*0024*/ 	.byte	0x00, 0xf0, 0x11, 0x00


	//----- nvinfo : EIATTR_KPARAM_INFO
	.align		4
.L_166:
        /*0028*/ 	.byte	0x04, 0x17
        /*002a*/ 	.short	(.L_168 - .L_167)
.L_167:
        /*002c*/ 	.word	0x00000000
        /*0030*/ 	.short	0x000c
        /*0032*/ 	.short	0x003c
        /*0034*/ 	.byte	0x00, 0xf0, 0x11, 0x00


	//----- nvinfo : EIATTR_KPARAM_INFO
	.align		4
.L_168:
        /*0038*/ 	.byte	0x04, 0x17
        /*003a*/ 	.short	(.L_170 - .L_169)
.L_169:
        /*003c*/ 	.word	0x00000000
        /*0040*/ 	.short	0x000b
        /*0042*/ 	.short	0x0038
        /*0044*/ 	.byte	0x00, 0xf0, 0x11, 0x00


	//----- nvinfo : EIATTR_KPARAM_INFO
	.align		4
.L_170:
        /*0048*/ 	.byte	0x04, 0x17
        /*004a*/ 	.short	(.L_172 - .L_171)
.L_171:
        /*004c*/ 	.word	0x00000000
        /*0050*/ 	.short	0x000a
        /*0052*/ 	.short	0x0034
        /*0054*/ 	.byte	0x00, 0xf0, 0x11, 0x00


	//----- nvinfo : EIATTR_KPARAM_INFO
	.align		4
.L_172:
        /*0058*/ 	.byte	0x04, 0x17
        /*005a*/ 	.short	(.L_174 - .L_173)
.L_173:
        /*005c*/ 	.word	0x00000000
        /*0060*/ 	.short	0x0009
        /*0062*/ 	.short	0x0030
        /*0064*/ 	.byte	0x00, 0xf0, 0x11, 0x00


	//----- nvinfo : EIATTR_KPARAM_INFO
	.align		4
.L_174:
        /*0068*/ 	.byte	0x04, 0x17
        /*006a*/ 	.short	(.L_176 - .L_175)
.L_175:
        /*006c*/ 	.word	0x00000000
        /*0070*/ 	.short	0x0008
        /*0072*/ 	.short	0x002c
        /*0074*/ 	.byte	0x00, 0xf0, 0x11, 0x00


	//----- nvinfo : EIATTR_KPARAM_INFO
	.align		4
.L_176:
        /*0078*/ 	.byte	0x04, 0x17
        /*007a*/ 	.short	(.L_178 - .L_177)
.L_177:
        /*007c*/ 	.word	0x00000000
        /*0080*/ 	.short	0x0007
        /*0082*/ 	.short	0x0028
        /*0084*/ 	.byte	0x00, 0xf0, 0x11, 0x00


	//----- nvinfo : EIATTR_KPARAM_INFO
	.align		4
.L_178:
        /*0088*/ 	.byte	0x04, 0x17
        /*008a*/ 	.short	(.L_180 - .L_179)
.L_179:
        /*008c*/ 	.word	0x00000000
        /*0090*/ 	.short	0x0006
        /*0092*/ 	.short	0x0024
        /*0094*/ 	.byte	0x00, 0xf0, 0x11, 0x00


	//----- nvinfo : EIATTR_KPARAM_INFO
	.align		4
.L_180:
        /*0098*/ 	.byte	0x04, 0x17
        /*009a*/ 	.short	(.L_182 - .L_181)
.L_181:
        /*009c*/ 	.word	0x00000000
        /*00a0*/ 	.short	0x0005
        /*00a2*/ 	.short	0x0020
        /*00a4*/ 	.byte	0x00, 0xf0, 0x11, 0x00


	//----- nvinfo : EIATTR_KPARAM_INFO
	.align		4
.L_182:
        /*00a8*/ 	.byte	0x04, 0x17
        /*00aa*/ 	.short	(.L_184 - .L_183)
.L_183:
        /*00ac*/ 	.word	0x00000000
        /*00b0*/ 	.short	0x0004
        /*00b2*/ 	.short	0x001c
        /*00b4*/ 	.byte	0x00, 0xf0, 0x11, 0x00


	//----- nvinfo : EIATTR_KPARAM_INFO
	.align		4
.L_184:
        /*00b8*/ 	.byte	0x04, 0x17
        /*00ba*/ 	.short	(.L_186 - .L_185)
.L_185:
        /*00bc*/ 	.word	0x00000000
        /*00c0*/ 	.short	0x0003
        /*00c2*/ 	.short	0x0018
        /*00c4*/ 	.byte	0x00, 0xf0, 0x11, 0x00


	//----- nvinfo : EIATTR_KPARAM_INFO
	.align		4
.L_186:
        /*00c8*/ 	.byte	0x04, 0x17
        /*00ca*/ 	.short	(.L_188 - .L_187)
.L_187:
        /*00cc*/ 	.word	0x00000000
        /*00d0*/ 	.short	0x0002
        /*00d2*/ 	.short	0x0010
        /*00d4*/ 	.byte	0x00, 0xf5, 0x21, 0x00


	//----- nvinfo : EIATTR_KPARAM_INFO
	.align		4
.L_188:
        /*00d8*/ 	.byte	0x04, 0x17
        /*00da*/ 	.short	(.L_190 - .L_189)
.L_189:
        /*00dc*/ 	.word	0x00000000
        /*00e0*/ 	.short	0x0001
        /*00e2*/ 	.short	0x0008
        /*00e4*/ 	.byte	0x00, 0xf0, 0x21, 0x00


	//----- nvinfo : EIATTR_KPARAM_INFO
	.align		4
.L_190:
        /*00e8*/ 	.byte	0x04, 0x17
        /*00ea*/ 	.short	(.L_192 - .L_191)
.L_191:
        /*00ec*/ 	.word	0x00000000
        /*00f0*/ 	.short	0x0000
        /*00f2*/ 	.short	0x0000
        /*00f4*/ 	.byte	0x00, 0xf5, 0x21, 0x00


	//----- nvinfo : EIATTR_SPARSE_MMA_MASK
	.align		4
.L_192:
        /*00f8*/ 	.byte	0x03, 0x50
        /*00fa*/ 	.short	0x0000


	//----- nvinfo : EIATTR_MAXREG_COUNT
	.align		4
        /*00fc*/ 	.byte	0x03, 0x1b
        /*00fe*/ 	.short	0x00ff


	//----- nvinfo : EIATTR_NUM_BARRIERS
	.align		4
        /*0100*/ 	.byte	0x02, 0x4c
        /*0102*/ 	.byte	0x01
	.zero		1


	//----- nvinfo : EIATTR_MERCURY_ISA_VERSION
	.align		4
        /*0104*/ 	.byte	0x03, 0x5f
        /*0106*/ 	.short	0x0101


	//----- nvinfo : EIATTR_VRC_CTA_INIT_COUNT
	.align		4
        /*0108*/ 	.byte	0x02, 0x4a
	.zero		1
	.zero		1


	//----- nvinfo : EIATTR_EXIT_INSTR_OFFSETS
	.align		4
        /*010c*/ 	.byte	0x04, 0x1c
        /*010e*/ 	.short	(.L_194 - .L_193)


	//   ....[0]....
.L_193:
        /*0110*/ 	.word	0x00001920


	//   ....[1]....
        /*0114*/ 	.word	0x00001b10


	//   ....[2]....
        /*0118*/ 	.word	0x00002940


	//   ....[3]....
        /*011c*/ 	.word	0x00002b20


	//----- nvinfo : EIATTR_CRS_STACK_SIZE
	.align		4
.L_194:
        /*0120*/ 	.byte	0x04, 0x1e
        /*0122*/ 	.short	(.L_196 - .L_195)
.L_195:
        /*0124*/ 	.word	0x00000000


	//----- nvinfo : EIATTR_CBANK_PARAM_SIZE
	.align		4
.L_196:
        /*0128*/ 	.byte	0x03, 0x19
        /*012a*/ 	.short	0x0048


	//----- nvinfo : EIATTR_PARAM_CBANK
	.align		4
        /*012c*/ 	.byte	0x04, 0x0a
        /*012e*/ 	.short	(.L_198 - .L_197)
	.align		4
.L_197:
        /*0130*/ 	.word	index@(.nv.constant0._Z23ProjParaDisCUDA2dKernelILb0EEvPfyPKfiiiiffffffff)
        /*0134*/ 	.short	0x0380
        /*0136*/ 	.short	0x0048


	//----- nvinfo : EIATTR_SW_WAR
	.align		4
.L_198:
        /*0138*/ 	.byte	0x04, 0x36
        /*013a*/ 	.short	(.L_200 - .L_199)
.L_199:
        /*013c*/ 	.word	0x00000008
.L_200:


//--------------------- .nv.callgraph             --------------------------
	.section	.nv.callgraph,"",@"SHT_CUDA_CALLGRAPH"
	.align	4
	.sectionentsize	8
	.align		4
        /*0000*/ 	.word	0x00000000
	.align		4
        /*0004*/ 	.word	0xffffffff
	.align		4
        /*0008*/ 	.word	0x00000000
	.align		4
        /*000c*/ 	.word	0xfffffffe
	.align		4
        /*0010*/ 	.word	0x00000000
	.align		4
        /*0014*/ 	.word	0xfffffffd
	.align		4
        /*0018*/ 	.word	0x00000000
	.align		4
        /*001c*/ 	.word	0xfffffffc


//--------------------- .nv.constant4             --------------------------
	.section	.nv.constant4,"a",@progbits
	.align	8
	.align		8
.nv.constant4:
        /*0000*/ 	.dword	__cudart_i2opi_f


//--------------------- .text._Z23ProjParaDisCUDA2dKernelILb1EEvPfyPKfiiiiffffffff --------------------------
	.section	.text._Z23ProjParaDisCUDA2dKernelILb1EEvPfyPKfiiiiffffffff,"ax",@progbits
	.align	128
        .global         _Z23ProjParaDisCUDA2dKernelILb1EEvPfyPKfiiiiffffffff
        .type           _Z23ProjParaDisCUDA2dKernelILb1EEvPfyPKfiiiiffffffff,@function
        .size           _Z23ProjParaDisCUDA2dKernelILb1EEvPfyPKfiiiiffffffff,(.L_x_265 - _Z23ProjParaDisCUDA2dKernelILb1EEvPfyPKfiiiiffffffff)
        .other          _Z23ProjParaDisCUDA2dKernelILb1EEvPfyPKfiiiiffffffff,@"STO_CUDA_ENTRY STV_DEFAULT"
_Z23ProjParaDisCUDA2dKernelILb1EEvPfyPKfiiiiffffffff:
.text._Z23ProjParaDisCUDA2dKernelILb1EEvPfyPKfiiiiffffffff:
[----:B------:R-:W0:Y:S01]  /*0000*/  LDC R1, c[0x0][0x37c] ;  /* 0x0000df00ff017b82 */ /* 0x000e220000000800 */
[----:B------:R-:W1:Y:S07]  /*0010*/  S2R R5, SR_CTAID.Y ;  /* 0x0000000000057919 */ /* 0x000e6e0000002600 */
[----:B------:R-:W1:Y:S01]  /*0020*/  LDC.64 R2, c[0x0][0x390] ;  /* 0x0000e400ff027b82 */ /* 0x000e620000000a00 */
[----:B------:R-:W2:Y:S01]  /*0030*/  LDCU.64 UR6, c[0x0][0x358] ;  /* 0x00006b00ff0677ac */ /* 0x000ea20008000a00 */
[----:B0-----:R-:W-:-:S02]  /*0040*/  VIADD R1, R1, 0xffffffe0 ;  /* 0xffffffe001017836 */ /* 0x001fc40000000000 */
[----:B-1----:R-:W-:-:S05]  /*0050*/  IMAD.WIDE.U32 R2, R5, 0x4, R2 ;  /* 0x0000000405027825 */ /* 0x002fca00078e0002 */
[----:B--2---:R-:W2:Y:S01]  /*0060*/  LDG.E.CONSTANT R15, desc[UR6][R2.64] ;  /* 0x00000006020f7981 */ /* 0x004ea2000c1e9900 */
[----:B------:R-:W0:Y:S01]  /*0070*/  S2UR UR5, SR_CgaCtaId ;  /* 0x00000000000579c3 */ /* 0x000e220000008800 */
[----:B------:R-:W-:Y:S01]  /*0080*/  UMOV UR4, 0x400 ;  /* 0x0000040000047882 */ /* 0x000fe20000000000 */
[----:B------:R-:W1:Y:S06]  /*0090*/  S2R R4, SR_TID.X ;  /* 0x0000000000047919 */ /* 0x000e6c0000002100 */
[----:B------:R-:W3:Y:S08]  /*00a0*/  S2UR UR9, SR_CTAID.Z ;  /* 0x00000000000979c3 */ /* 0x000ef00000002700 */
[----:B------:R-:W3:Y:S01]  /*00b0*/  LDC R6, c[0x0][0x360] ;  /* 0x0000d800ff067b82 */ /* 0x000ee20000000800 */
[----:B0-----:R-:W-:-:S07]  /*00c0*/  ULEA UR4, UR5, UR4, 0x18 ;  /* 0x0000000405047291 */ /* 0x001fce000f8ec0ff */
[----:B------:R-:W0:Y:S01]  /*00d0*/  S2UR UR8, SR_CTAID.X ;  /* 0x00000000000879c3 */ /* 0x000e220000002500 */
[----:B------:R-:W4:Y:S01]  /*00e0*/  LDCU UR5, c[0x0][0x3a4] ;  /* 0x00007480ff0577ac */ /* 0x000f220008000800 */
[----:B-1----:R-:W-:Y:S01]  /*00f0*/  LEA R7, R4, UR4, 0x2 ;  /* 0x0000000404077c11 */ /* 0x002fe2000f8e10ff */
[----:B---3--:R-:W-:-:S04]  /*0100*/  IMAD R13, R6, UR9, RZ ;  /* 0x00000009060d7c24 */ /* 0x008fc8000f8e02ff */
[----:B------:R1:W-:Y:S01]  /*0110*/  STS [R7], RZ ;  /* 0x000000ff07007388 */ /* 0x0003e20000000800 */
[C---:B------:R-:W-:Y:S01]  /*0120*/  IMAD.IADD R12, R13.reuse, 0x1, R4 ;  /* 0x000000010d0c7824 */ /* 0x040fe200078e0204 */
[----:B----4-:R-:W-:Y:S01]  /*0130*/  IADD3 R11, PT, PT, -R13, UR5, RZ ;  /* 0x000000050d0b7c10 */ /* 0x010fe2000fffe1ff */
[----:B------:R-:W-:Y:S01]  /*0140*/  BAR.SYNC.DEFER_BLOCKING 0x0 ;  /* 0x0000000000007b1d */ /* 0x000fe20000010000 */
[C---:B--2---:R-:W-:Y:S01]  /*0150*/  FMUL R0, R15.reuse, 0.63661974668502807617 ;  /* 0x3f22f9830f007820 */ /* 0x044fe20000400000 */
[----:B------:R-:W-:-:S04]  /*0160*/  FSETP.GE.AND P0, PT, |R15|, 105615, PT ;  /* 0x47ce47800f00780b */ /* 0x000fc80003f06200 */
[----:B------:R2:W3:Y:S02]  /*0170*/  F2I.NTZ R19, R0 ;  /* 0x0000000000137305 */ /* 0x0004e40000203100 */
[----:B--2---:R-:W-:-:S05]  /*0180*/  IMAD.IADD R0, R13, 0x1, R6 ;  /* 0x000000010d007824 */ /* 0x004fca00078e0206 */
[----:B------:R-:W-:Y:S02]  /*0190*/  ISETP.GT.U32.AND P1, PT, R0, UR5, PT ;  /* 0x0000000500007c0c */ /* 0x000fe4000bf24070 */
[-C--:B---3--:R-:W-:Y:S02]  /*01a0*/  I2FP.F32.S32 R10, R19.reuse ;  /* 0x00000013000a7245 */ /* 0x088fe40000201400 */
[----:B------:R-:W-:Y:S02]  /*01b0*/  SEL R11, R11, R6, P1 ;  /* 0x000000060b0b7207 */ /* 0x000fe40000800000 */
[----:B------:R-:W-:Y:S01]  /*01c0*/  MOV R14, R19 ;  /* 0x00000013000e7202 */ /* 0x000fe20000000f00 */
[----:B------:R-:W-:-:S04]  /*01d0*/  FFMA R3, R10, -1.5707962512969970703, R15 ;  /* 0xbfc90fda0a037823 */ /* 0x000fc8000000000f */
[----:B------:R-:W-:-:S04]  /*01e0*/  FFMA R3, R10, -7.5497894158615963534e-08, R3 ;  /* 0xb3a221680a037823 */ /* 0x000fc80000000003 */
[----:B------:R-:W-:-:S04]  /*01f0*/  FFMA R10, R10, -5.3903029534742383927e-15, R3 ;  /* 0xa7c234c50a0a7823 */ /* 0x000fc80000000003 */
[----:B------:R-:W-:Y:S01]  /*0200*/  IMAD.MOV.U32 R0, RZ, RZ, R10 ;  /* 0x000000ffff007224 */ /* 0x000fe200078e000a */
[----:B01----:R-:W-:Y:S06]  /*0210*/  @!P0 BRA `(.L_x_0) ;  /* 0x0000000000dc8947 */ /* 0x003fec0003800000 */
[----:B------:R-:W-:-:S13]  /*0220*/  FSETP.NEU.AND P1, PT, |R15|, +INF , PT ;  /* 0x7f8000000f00780b */ /* 0x000fda0003f2d200 */
[----:B------:R-:W-:Y:S01]  /*0230*/  @!P1 FMUL R0, RZ, R15 ;  /* 0x0000000fff009220 */ /* 0x000fe20000400000 */
[----:B------:R-:W-:Y:S01]  /*0240*/  @!P1 IMAD.MOV.U32 R19, RZ, RZ, RZ ;  /* 0x000000ffff139224 */ /* 0x000fe200078e00ff */
[----:B------:R-:W-:Y:S06]  /*0250*/  @!P1 BRA `(.L_x_0) ;  /* 0x0000000000cc9947 */ /* 0x000fec0003800000 */
[----:B------:R-:W-:Y:S02]  /*0260*/  IMAD.SHL.U32 R2, R15, 0x100, RZ ;  /* 0x000001000f027824 */ /* 0x000fe400078e00ff */
[----:B------:R-:W-:Y:S02]  /*0270*/  HFMA2 R8, -RZ, RZ, 0, 0 ;  /* 0x00000000ff087431 */ /* 0x000fe400000001ff */
[----:B------:R-:W-:Y:S01]  /*0280*/  IMAD.MOV.U32 R21, RZ, RZ, RZ ;  /* 0x000000ffff157224 */ /* 0x000fe200078e00ff */
[----:B------:R-:W0:Y:S01]  /*0290*/  LDCU.64 UR10, c[0x4][URZ] ;  /* 0x01000000ff0a77ac */ /* 0x000e220008000a00 */
[----:B------:R-:W-:Y:S01]  /*02a0*/  IMAD.MOV.U32 R0, RZ, RZ, R1 ;  /* 0x000000ffff007224 */ /* 0x000fe200078e0001 */
[----:B------:R-:W-:Y:S01]  /*02b0*/  LOP3.LUT R9, R2, 0x80000000, RZ, 0xfc, !PT ;  /* 0x8000000002097812 */ /* 0x000fe200078efcff */
[----:B------:R-:W-:-:S06]  /*02c0*/  UMOV UR4, URZ ;  /* 0x000000ff00047c82 */ /* 0x000fcc0008000000 */
.L_x_1:
[----:B0-----:R-:W-:Y:S01]  /*02d0*/  IMAD.U32 R16, RZ, RZ, UR10 ;  /* 0x0000000aff107e24 */ /* 0x001fe2000f8e00ff */
[----:B------:R-:W-:-:S05]  /*02e0*/  MOV R17, UR11 ;  /* 0x0000000b00117c02 */ /* 0x000fca0008000f00 */
[----:B------:R-:W2:Y:S01]  /*02f0*/  LDG.E.CONSTANT R2, desc[UR6][R16.64] ;  /* 0x0000000610027981 */ /* 0x000ea2000c1e9900 */
[----:B------:R-:W-:Y:S02]  /*0300*/  UIADD3 UR10, UP0, UPT, UR10, 0x4, URZ ;  /* 0x000000040a0a7890 */ /* 0x000fe4000ff1e0ff */
[----:B------:R-:W-:Y:S02]  /*0310*/  UIADD3 UR4, UPT, UPT, UR4, 0x1, URZ ;  /* 0x0000000104047890 */ /* 0x000fe4000fffe0ff */
[----:B------:R-:W-:Y:S02]  /*0320*/  UIADD3.X UR11, UPT, UPT, URZ, UR11, URZ, UP0, !UPT ;  /* 0x0000000bff0b7290 */ /* 0x000fe400087fe4ff */
[----:B------:R-:W-:Y:S01]  /*0330*/  UISETP.NE.AND UP0, UPT, UR4, 0x6, UPT ;  /* 0x000000060400788c */ /* 0x000fe2000bf05270 */
[----:B--2---:R-:W-:-:S03]  /*0340*/  IMAD.WIDE.U32 R2, R2, R9, RZ ;  /* 0x0000000902027225 */ /* 0x004fc600078e00ff */
[----:B------:R-:W-:-:S05]  /*0350*/  IADD3 R19, P1, PT, R2, R8, RZ ;  /* 0x0000000802137210 */ /* 0x000fca0007f3e0ff */
[----:B------:R0:W-:Y:S01]  /*0360*/  STL [R0], R19 ;  /* 0x0000001300007387 */ /* 0x0001e20000100800 */
[----:B------:R-:W-:Y:S02]  /*0370*/  IMAD.X R8, R3, 0x1, R21, P1 ;  /* 0x0000000103087824 */ /* 0x000fe400008e0615 */
[----:B0-----:R-:W-:Y:S01]  /*0380*/  VIADD R0, R0, 0x4 ;  /* 0x0000000400007836 */ /* 0x001fe20000000000 */
[----:B------:R-:W-:Y:S06]  /*0390*/  BRA.U UP0, `(.L_x_1) ;  /* 0xfffffffd00cc7547 */ /* 0x000fec000b83ffff */
[----:B------:R-:W-:Y:S01]  /*03a0*/  SHF.R.U32.HI R16, RZ, 0x17, R15 ;  /* 0x00000017ff107819 */ /* 0x000fe2000001160f */
[----:B------:R0:W-:Y:S03]  /*03b0*/  STL [R1+0x18], R8 ;  /* 0x0000180801007387 */ /* 0x0001e60000100800 */
[C---:B------:R-:W-:Y:S02]  /*03c0*/  LOP3.LUT R0, R16.reuse, 0xe0, RZ, 0xc0, !PT ;  /* 0x000000e010007812 */ /* 0x040fe400078ec0ff */
[----:B------:R-:W-:-:S03]  /*03d0*/  LOP3.LUT P1, RZ, R16, 0x1f, RZ, 0xc0, !PT ;  /* 0x0000001f10ff7812 */ /* 0x000fc6000782c0ff */
[----:B------:R-:W-:-:S05]  /*03e0*/  VIADD R0, R0, 0xffffff80 ;  /* 0xffffff8000007836 */ /* 0x000fca0000000000 */
[----:B------:R-:W-:-:S05]  /*03f0*/  SHF.R.U32.HI R0, RZ, 0x5, R0 ;  /* 0x00000005ff007819 */ /* 0x000fca0000011600 */
[----:B------:R-:W-:-:S05]  /*0400*/  IMAD R18, R0, -0x4, R1 ;  /* 0xfffffffc00127824 */ /* 0x000fca00078e0201 */
[----:B------:R-:W2:Y:S04]  /*0410*/  LDL R3, [R18+0x18] ;  /* 0x0000180012037983 */ /* 0x000ea80000100800 */
[----:B------:R-:W2:Y:S04]  /*0420*/  LDL R2, [R18+0x14] ;  /* 0x0000140012027983 */ /* 0x000ea80000100800 */
[----:B------:R-:W3:Y:S01]  /*0430*/  @P1 LDL R9, [R18+0x10] ;  /* 0x0000100012091983 */ /* 0x000ee20000100800 */
[----:B------:R-:W-:Y:S01]  /*0440*/  LOP3.LUT R0, R16, 0x1f, RZ, 0xc0, !PT ;  /* 0x0000001f10007812 */ /* 0x000fe200078ec0ff */
[----:B------:R-:W-:Y:S01]  /*0450*/  UMOV UR10, 0x54442d19 ;  /* 0x54442d19000a7882 */ /* 0x000fe20000000000 */
[----:B------:R-:W-:-:S02]  /*0460*/  UMOV UR11, 0x3bf921fb ;  /* 0x3bf921fb000b7882 */ /* 0x000fc40000000000 */
[-C--:B--2---:R-:W-:Y:S02]  /*0470*/  @P1 SHF.L.W.U32.HI R3, R2, R0.reuse, R3 ;  /* 0x0000000002031219 */ /* 0x084fe40000010e03 */
[----:B---3--:R-:W-:Y:S02]  /*0480*/  @P1 SHF.L.W.U32.HI R2, R9, R0, R2 ;  /* 0x0000000009021219 */ /* 0x008fe40000010e02 */
[----:B------:R-:W-:Y:S02]  /*0490*/  ISETP.GE.AND P1, PT, R15, RZ, PT ;  /* 0x000000ff0f00720c */ /* 0x000fe40003f26270 */
[C---:B------:R-:W-:Y:S02]  /*04a0*/  SHF.L.W.U32.HI R0, R2.reuse, 0x2, R3 ;  /* 0x0000000202007819 */ /* 0x040fe40000010e03 */
[----:B------:R-:W-:Y:S02]  /*04b0*/  SHF.L.U32 R2, R2, 0x2, RZ ;  /* 0x0000000202027819 */ /* 0x000fe400000006ff */
[----:B------:R-:W-:-:S02]  /*04c0*/  SHF.R.S32.HI R9, RZ, 0x1f, R0 ;  /* 0x0000001fff097819 */ /* 0x000fc40000011400 */
[----:B------:R-:W-:Y:S02]  /*04d0*/  SHF.R.U32.HI R3, RZ, 0x1e, R3 ;  /* 0x0000001eff037819 */ /* 0x000fe40000011603 */
[C---:B------:R-:W-:Y:S02]  /*04e0*/  LOP3.LUT R16, R9.reuse, R2, RZ, 0x3c, !PT ;  /* 0x0000000209107212 */ /* 0x040fe400078e3cff */
[----:B------:R-:W-:Y:S02]  /*04f0*/  LOP3.LUT R17, R9, R0, RZ, 0x3c, !PT ;  /* 0x0000000009117212 */ /* 0x000fe400078e3cff */
[C---:B------:R-:W-:Y:S02]  /*0500*/  LEA.HI R19, R0.reuse, R3, RZ, 0x1 ;  /* 0x0000000300137211 */ /* 0x040fe400078f08ff */
[----:B------:R-:W-:Y:S02]  /*0510*/  LOP3.LUT R2, R0, R15, RZ, 0x3c, !PT ;  /* 0x0000000f00027212 */ /* 0x000fe400078e3cff */
[----:B------:R-:W0:Y:S01]  /*0520*/  I2F.F64.S64 R16, R16 ;  /* 0x0000001000107312 */ /* 0x000e220000301c00 */
[----:B------:R-:W-:Y:S01]  /*0530*/  IMAD.MOV R0, RZ, RZ, -R19 ;  /* 0x000000ffff007224 */ /* 0x000fe200078e0a13 */
[----:B------:R-:W-:-:S03]  /*0540*/  ISETP.GE.AND P2, PT, R2, RZ, PT ;  /* 0x000000ff0200720c */ /* 0x000fc60003f46270 */
[----:B------:R-:W-:Y:S01]  /*0550*/  @!P1 IMAD.MOV.U32 R19, RZ, RZ, R0 ;  /* 0x000000ffff139224 */ /* 0x000fe200078e0000 */
[----:B0-----:R-:W-:-:S10]  /*0560*/  DMUL R8, R16, UR10 ;  /* 0x0000000a10087c28 */ /* 0x001fd40008000000 */
[----:B------:R-:W0:Y:S02]  /*0570*/  F2F.F32.F64 R8, R8 ;  /* 0x0000000800087310 */ /* 0x000e240000301000 */
[----:B0-----:R-:W-:-:S07]  /*0580*/  FSEL R0, -R8, R8, !P2 ;  /* 0x0000000808007208 */ /* 0x001fce0005000100 */
.L_x_0:
[----:B------:R-:W-:Y:S02]  /*0590*/  IMAD.MOV.U32 R18, RZ, RZ, 0x37cbac00 ;  /* 0x37cbac00ff127424 */ /* 0x000fe400078e00ff */
[----:B------:R-:W-:Y:S01]  /*05a0*/  FMUL R3, R0, R0 ;  /* 0x0000000000037220 */ /* 0x000fe20000400000 */
[C---:B------:R-:W-:Y:S01]  /*05b0*/  LOP3.LUT R8, R19.reuse, 0x1, RZ, 0xc0, !PT ;  /* 0x0000000113087812 */ /* 0x040fe200078ec0ff */
[----:B------:R-:W-:Y:S01]  /*05c0*/  IMAD.MOV.U32 R17, RZ, RZ, 0x3effffff ;  /* 0x3effffffff117424 */ /* 0x000fe200078e00ff */
[----:B------:R-:W-:Y:S01]  /*05d0*/  LOP3.LUT P2, RZ, R19, 0x2, RZ, 0xc0, !PT ;  /* 0x0000000213ff7812 */ /* 0x000fe2000784c0ff */
[----:B------:R-:W-:Y:S01]  /*05e0*/  FFMA R2, R3, R18, -0.0013887860113754868507 ;  /* 0xbab607ed03027423 */ /* 0x000fe20000000012 */
[----:B------:R-:W-:Y:S02]  /*05f0*/  ISETP.NE.U32.AND P1, PT, R8, 0x1, PT ;  /* 0x000000010800780c */ /* 0x000fe40003f25070 */
[----:B------:R-:W-:Y:S02]  /*0600*/  MOV R8, 0x3d2aaabb ;  /* 0x3d2aaabb00087802 */ /* 0x000fe40000000f00 */
[----:B------:R-:W-:-:S02]  /*0610*/  FSEL R2, R2, -0.00019574658654164522886, !P1 ;  /* 0xb94d415302027808 */ /* 0x000fc40004800000 */
[----:B------:R-:W-:Y:S02]  /*0620*/  FSEL R8, R8, 0.0083327032625675201416, !P1 ;  /* 0x3c0885e408087808 */ /* 0x000fe40004800000 */
[----:B------:R-:W-:Y:S02]  /*0630*/  FSEL R0, R0, 1, P1 ;  /* 0x3f80000000007808 */ /* 0x000fe40000800000 */
[----:B------:R-:W-:Y:S01]  /*0640*/  FSEL R17, -R17, -0.16666662693023681641, !P1 ;  /* 0xbe2aaaa811117808 */ /* 0x000fe20004800100 */
[C---:B------:R-:W-:Y:S02]  /*0650*/  FFMA R2, R3.reuse, R2, R8 ;  /* 0x0000000203027223 */ /* 0x040fe40000000008 */
[C---:B------:R-:W-:Y:S02]  /*0660*/  FFMA R9, R3.reuse, R0, RZ ;  /* 0x0000000003097223 */ /* 0x040fe400000000ff */
[----:B------:R-:W-:-:S04]  /*0670*/  FFMA R2, R3, R2, R17 ;  /* 0x0000000203027223 */ /* 0x000fc80000000011 */
[----:B------:R-:W-:-:S04]  /*0680*/  FFMA R0, R9, R2, R0 ;  /* 0x0000000209007223 */ /* 0x000fc80000000000 */
[----:B------:R-:W-:Y:S01]  /*0690*/  @P2 FADD R0, RZ, -R0 ;  /* 0x80000000ff002221 */ /* 0x000fe20000000000 */
[----:B------:R-:W-:Y:S06]  /*06a0*/  @!P0 BRA `(.L_x_2) ;  /* 0x0000000000dc8947 */ /* 0x000fec0003800000 */
[----:B------:R-:W-:-:S13]  /*06b0*/  FSETP.NEU.AND P0, PT, |R15|, +INF , PT ;  /* 0x7f8000000f00780b */ /* 0x000fda0003f0d200 */
[----:B------:R-:W-:Y:S01]  /*06c0*/  @!P0 FMUL R10, RZ, R15 ;  /* 0x0000000fff0a8220 */ /* 0x000fe20000400000 */
[----:B------:R-:W-:Y:S01]  /*06d0*/  @!P0 IMAD.MOV.U32 R14, RZ, RZ, RZ ;  /* 0x000000ffff0e8224 */ /* 0x000fe200078e00ff */
[----:B------:R-:W-:Y:S06]  /*06e0*/  @!P0 BRA `(.L_x_2) ;  /* 0x0000000000cc8947 */ /* 0x000fec0003800000 */
[----:B------:R-:W-:Y:S01]  /*06f0*/  IMAD.SHL.U32 R3, R15, 0x100, RZ ;  /* 0x000001000f037824 */ /* 0x000fe200078e00ff */
[----:B------:R-:W-:Y:S01]  /*0700*/  MOV R10, RZ ;  /* 0x000000ff000a7202 */ /* 0x000fe20000000f00 */
[----:B------:R-:W-:Y:S01]  /*0710*/  IMAD.MOV.U32 R19, RZ, RZ, RZ ;  /* 0x000000ffff137224 */ /* 0x000fe200078e00ff */
[----:B------:R-:W0:Y:S01]  /*0720*/  LDCU.64 UR10, c[0x4][URZ] ;  /* 0x01000000ff0a77ac */ /* 0x000e220008000a00 */
[----:B------:R-:W-:Y:S01]  /*0730*/  IMAD.MOV.U32 R2, RZ, RZ, R1 ;  /* 0x000000ffff027224 */ /* 0x000fe200078e0001 */
[----:B------:R-:W-:Y:S01]  /*0740*/  LOP3.LUT R21, R3, 0x80000000, RZ, 0xfc, !PT ;  /* 0x8000000003157812 */ /* 0x000fe200078efcff */
[----:B------:R-:W-:-:S06]  /*0750*/  UMOV UR4, URZ ;  /* 0x000000ff00047c82 */ /* 0x000fcc0008000000 */
.L_x_3:
        /* <DEDUP_REMOVED lines=25> */
[----:B------:R-:W-:Y:S01]  /*08f0*/  UMOV UR11, 0x3bf921fb ;  /* 0x3bf921fb000b7882 */ /* 0x000fe20000000000 */
[----:B------:R-:W-:-:S02]  /*0900*/  ISETP.GE.AND P1, PT, R15, RZ, PT ;  /* 0x000000ff0f00720c */ /* 0x000fc40003f26270 */
[-C--:B--2---:R-:W-:Y:S02]  /*0910*/  @P0 SHF.L.W.U32.HI R2, R3, R9.reuse, R2 ;  /* 0x0000000903020219 */ /* 0x084fe40000010e02 */
[----:B---3--:R-:W-:-:S04]  /*0920*/  @P0 SHF.L.W.U32.HI R3, R8, R9, R3 ;  /* 0x0000000908030219 */ /* 0x008fc80000010e03 */
[C---:B------:R-:W-:Y:S02]  /*0930*/  SHF.L.W.U32.HI R8, R3.reuse, 0x2, R2 ;  /* 0x0000000203087819 */ /* 0x040fe40000010e02 */
[----:B------:R-:W-:Y:S02]  /*0940*/  SHF.L.U32 R3, R3, 0x2, RZ ;  /* 0x0000000203037819 */ /* 0x000fe400000006ff */
[----:B------:R-:W-:Y:S02]  /*0950*/  SHF.R.S32.HI R9, RZ, 0x1f, R8 ;  /* 0x0000001fff097819 */ /* 0x000fe40000011408 */
[----:B------:R-:W-:Y:S02]  /*0960*/  LOP3.LUT R15, R8, R15, RZ, 0x3c, !PT ;  /* 0x0000000f080f7212 */ /* 0x000fe400078e3cff */
[C---:B------:R-:W-:Y:S02]  /*0970*/  LOP3.LUT R16, R9.reuse, R3, RZ, 0x3c, !PT ;  /* 0x0000000309107212 */ /* 0x040fe400078e3cff */
[----:B------:R-:W-:-:S02]  /*0980*/  LOP3.LUT R17, R9, R8, RZ, 0x3c, !PT ;  /* 0x0000000809117212 */ /* 0x000fc400078e3cff */
[----:B------:R-:W-:Y:S02]  /*0990*/  SHF.R.U32.HI R3, RZ, 0x1e, R2 ;  /* 0x0000001eff037819 */ /* 0x000fe40000011602 */
[----:B------:R-:W-:Y:S02]  /*09a0*/  ISETP.GE.AND P0, PT, R15, RZ, PT ;  /* 0x000000ff0f00720c */ /* 0x000fe40003f06270 */
[----:B------:R-:W1:Y:S01]  /*09b0*/  I2F.F64.S64 R16, R16 ;  /* 0x0000001000107312 */ /* 0x000e620000301c00 */
[----:B------:R-:W-:-:S05]  /*09c0*/  LEA.HI R14, R8, R3, RZ, 0x1 ;  /* 0x00000003080e7211 */ /* 0x000fca00078f08ff */
[----:B------:R-:W-:-:S04]  /*09d0*/  IMAD.MOV R2, RZ, RZ, -R14 ;  /* 0x000000ffff027224 */ /* 0x000fc800078e0a0e */
[----:B------:R-:W-:Y:S01]  /*09e0*/  @!P1 IMAD.MOV.U32 R14, RZ, RZ, R2 ;  /* 0x000000ffff0e9224 */ /* 0x000fe200078e0002 */
[----:B-1----:R-:W-:-:S10]  /*09f0*/  DMUL R20, R16, UR10 ;  /* 0x0000000a10147c28 */ /* 0x002fd40008000000 */
[----:B------:R-:W0:Y:S02]  /*0a00*/  F2F.F32.F64 R20, R20 ;  /* 0x0000001400147310 */ /* 0x000e240000301000 */
[----:B0-----:R-:W-:-:S07]  /*0a10*/  FSEL R10, -R20, R20, !P0 ;  /* 0x00000014140a7208 */ /* 0x001fce0004000100 */
.L_x_2:
[----:B------:R-:W-:Y:S01]  /*0a20*/  FMUL R2, R10, R10 ;  /* 0x0000000a0a027220 */ /* 0x000fe20000400000 */
[C---:B------:R-:W-:Y:S01]  /*0a30*/  LOP3.LUT R3, R14.reuse, 0x1, RZ, 0xc0, !PT ;  /* 0x000000010e037812 */ /* 0x040fe200078ec0ff */
[----:B------:R-:W-:Y:S01]  /*0a40*/  IMAD.MOV.U32 R15, RZ, RZ, 0x3c0885e4 ;  /* 0x3c0885e4ff0f7424 */ /* 0x000fe200078e00ff */
[----:B------:R-:W-:Y:S01]  /*0a50*/  IADD3 R14, PT, PT, R14, 0x1, RZ ;  /* 0x000000010e0e7810 */ /* 0x000fe20007ffe0ff */
[----:B------:R-:W-:Y:S01]  /*0a60*/  FFMA R18, R2, R18, -0.0013887860113754868507 ;  /* 0xbab607ed02127423 */ /* 0x000fe20000000012 */
[----:B------:R-:W-:Y:S01]  /*0a70*/  ISETP.NE.U32.AND P0, PT, R3, 0x1, PT ;  /* 0x000000010300780c */ /* 0x000fe20003f05070 */
[----:B------:R-:W-:Y:S01]  /*0a80*/  IMAD.MOV.U32 R8, RZ, RZ, 0x3e2aaaa8 ;  /* 0x3e2aaaa8ff087424 */ /* 0x000fe200078e00ff */
[----:B------:R-:W-:Y:S02]  /*0a90*/  LOP3.LUT P1, RZ, R14, 0x2, RZ, 0xc0, !PT ;  /* 0x000000020eff7812 */ /* 0x000fe4000782c0ff */
[----:B------:R-:W-:Y:S02]  /*0aa0*/  FSEL R9, R18, -0.00019574658654164522886, P0 ;  /* 0xb94d415312097808 */ /* 0x000fe40000000000 */
[----:B------:R-:W-:-:S02]  /*0ab0*/  FSEL R15, R15, 0.041666727513074874878, !P0 ;  /* 0x3d2aaabb0f0f7808 */ /* 0x000fc40004000000 */
[----:B------:R-:W-:Y:S02]  /*0ac0*/  FSEL R3, R10, 1, !P0 ;  /* 0x3f8000000a037808 */ /* 0x000fe40004000000 */
[----:B------:R-:W-:Y:S01]  /*0ad0*/  FSEL R10, -R8, -0.4999999701976776123, !P0 ;  /* 0xbeffffff080a7808 */ /* 0x000fe20004000100 */
[C---:B------:R-:W-:Y:S02]  /*0ae0*/  FFMA R9, R2.reuse, R9, R15 ;  /* 0x0000000902097223 */ /* 0x040fe4000000000f */
[C---:B------:R-:W-:Y:S02]  /*0af0*/  FFMA R8, R2.reuse, R3, RZ ;  /* 0x0000000302087223 */ /* 0x040fe400000000ff */
[----:B------:R-:W-:-:S04]  /*0b00*/  FFMA R9, R2, R9, R10 ;  /* 0x0000000902097223 */ /* 0x000fc8000000000a */
[----:B------:R-:W-:-:S04]  /*0b10*/  FFMA R3, R8, R9, R3 ;  /* 0x0000000908037223 */ /* 0x000fc80000000003 */
[----:B------:R-:W-:-:S04]  /*0b20*/  @P1 FADD R3, RZ, -R3 ;  /* 0x80000003ff031221 */ /* 0x000fc80000000000 */
[----:B------:R-:W-:-:S05]  /*0b30*/  FMUL R2, R3, R3 ;  /* 0x0000000303027220 */ /* 0x000fca0000400000 */
[----:B------:R-:W-:-:S13]  /*0b40*/  FSETP.GT.AND P0, PT, R2, 0.5, PT ;  /* 0x3f0000000200780b */ /* 0x000fda0003f04000 */
[----:B------:R-:W-:Y:S05]  /*0b50*/  @!P0 BRA `(.L_x_4) ;  /* 0x0000000c00f08947 */ /* 0x000fea0003800000 */
[----:B------:R-:W0:Y:S01]  /*0b60*/  F2F.F64.F32 R14, R3 ;  /* 0x00000003000e7310 */ /* 0x000e220000201800 */
[----:B------:R-:W-:Y:S01]  /*0b70*/  IMAD.MOV.U32 R8, RZ, RZ, 0x1 ;  /* 0x00000001ff087424 */ /* 0x000fe200078e00ff */
[----:B------:R-:W1:Y:S01]  /*0b80*/  LDCU UR4, c[0x0][0x3b0] ;  /* 0x00007600ff0477ac */ /* 0x000e620008000800 */
[----:B------:R-:W-:-:S05]  /*0b90*/  FSETP.GE.AND P0, PT, R3, RZ, PT ;  /* 0x000000ff0300720b */ /* 0x000fca0003f06000 */
[----:B------:R-:W2:Y:S01]  /*0ba0*/  I2F.F64 R22, UR5 ;  /* 0x0000000500167d12 */ /* 0x000ea20008201c00 */
[----:B------:R-:W3:Y:S07]  /*0bb0*/  LDCU UR5, c[0x0][0x3c4] ;  /* 0x00007880ff0577ac */ /* 0x000eee0008000800 */
[----:B0-----:R-:W0:Y:S01]  /*0bc0*/  MUFU.RCP64H R9, R15 ;  /* 0x0000000f00097308 */ /* 0x001e220000001800 */
[----:B--2---:R-:W-:-:S07]  /*0bd0*/  DMUL R22, R22, 0.5 ;  /* 0x3fe0000016167828 */ /* 0x004fce0000000000 */
[----:B------:R-:W2:Y:S08]  /*0be0*/  I2F.F64.U32 R24, R13 ;  /* 0x0000000d00187312 */ /* 0x000eb00000201800 */
[----:B-1----:R-:W-:Y:S01]  /*0bf0*/  F2F.F64.F32 R18, UR4 ;  /* 0x0000000400127d10 */ /* 0x002fe20008201800 */
[----:B0-----:R-:W-:Y:S01]  /*0c00*/  DFMA R16, -R14, R8, 1 ;  /* 0x3ff000000e10742b */ /* 0x001fe20000000108 */
[----:B--2---:R-:W-:Y:S01]  /*0c10*/  @P0 IMAD.MOV.U32 R20, RZ, RZ, R24 ;  /* 0x000000ffff140224 */ /* 0x004fe200078e0018 */
[----:B------:R-:W-:-:S06]  /*0c20*/  @P0 MOV R21, R25 ;  /* 0x0000001900150202 */ /* 0x000fcc0000000f00 */
[----:B------:R-:W-:Y:S01]  /*0c30*/  DFMA R16, R16, R16, R16 ;  /* 0x000000101010722b */ /* 0x000fe20000000010 */
[----:B------:R-:W-:Y:S02]  /*0c40*/  @!P0 IMAD.MOV.U32 R20, RZ, RZ, R22 ;  /* 0x000000ffff148224 */ /* 0x000fe400078e0016 */
[----:B------:R-:W-:Y:S01]  /*0c50*/  @!P0 IMAD.MOV.U32 R21, RZ, RZ, R23 ;  /* 0x000000ffff158224 */ /* 0x000fe200078e0017 */
[----:B------:R-:W-:Y:S01]  /*0c60*/  @!P0 MOV R23, R25 ;  /* 0x0000001900178202 */ /* 0x000fe20000000f00 */
[----:B------:R-:W-:-:S03]  /*0c70*/  @!P0 IMAD.MOV.U32 R22, RZ, RZ, R24 ;  /* 0x000000ffff168224 */ /* 0x000fc600078e0018 */
[----:B------:R-:W-:Y:S01]  /*0c80*/  DFMA R16, R8, R16, R8 ;  /* 0x000000100810722b */ /* 0x000fe20000000008 */
[----:B---3--:R-:W0:Y:S02]  /*0c90*/  F2F.F64.F32 R8, UR5 ;  /* 0x0000000500087d10 */ /* 0x008e240008201800 */
[----:B------:R-:W-:-:S05]  /*0ca0*/  DADD R22, -R22, R20 ;  /* 0x0000000016167229 */ /* 0x000fca0000000114 */
[----:B------:R-:W-:-:S08]  /*0cb0*/  DFMA R20, -R14, R16, 1 ;  /* 0x3ff000000e14742b */ /* 0x000fd00000000110 */
[----:B------:R-:W-:Y:S02]  /*0cc0*/  DFMA R20, R16, R20, R16 ;  /* 0x000000141014722b */ /* 0x000fe40000000010 */
[----:B0-----:R-:W-:-:S08]  /*0cd0*/  DFMA R18, R22, R18, R8 ;  /* 0x000000121612722b */ /* 0x001fd00000000008 */
[----:B------:R-:W-:Y:S02]  /*0ce0*/  DMUL R8, R18, R20 ;  /* 0x0000001412087228 */ /* 0x000fe40000000000 */
[----:B------:R-:W-:-:S06]  /*0cf0*/  FSETP.GEU.AND P1, PT, |R19|, 6.5827683646048100446e-37, PT ;  /* 0x036000001300780b */ /* 0x000fcc0003f2e200 */
[----:B------:R-:W-:-:S08]  /*0d00*/  DFMA R16, -R14, R8, R18 ;  /* 0x000000080e10722b */ /* 0x000fd00000000112 */
[----:B------:R-:W-:-:S10]  /*0d10*/  DFMA R8, R20, R16, R8 ;  /* 0x000000101408722b */ /* 0x000fd40000000008 */
[----:B------:R-:W-:-:S05]  /*0d20*/  FFMA R2, RZ, R15, R9 ;  /* 0x0000000fff027223 */ /* 0x000fca0000000009 */
[----:B------:R-:W-:-:S13]  /*0d30*/  FSETP.GT.AND P0, PT, |R2|, 1.469367938527859385e-39, PT ;  /* 0x001000000200780b */ /* 0x000fda0003f04200 */
[----:B------:R-:W-:Y:S05]  /*0d40*/  @P0 BRA P1, `(.L_x_5) ;  /* 0x0000000000180947 */ /* 0x000fea0000800000 */
[----:B------:R-:W-:Y:S01]  /*0d50*/  IMAD.MOV.U32 R2, RZ, RZ, R18 ;  /* 0x000000ffff027224 */ /* 0x000fe200078e0012 */
[----:B------:R-:W-:Y:S01]  /*0d60*/  MOV R9, R15 ;  /* 0x0000000f00097202 */ /* 0x000fe20000000f00 */
[----:B------:R-:W-:Y:S01]  /*0d70*/  IMAD.MOV.U32 R17, RZ, RZ, R19 ;  /* 0x000000ffff117224 */ /* 0x000fe200078e0013 */
[----:B------:R-:W-:Y:S01]  /*0d80*/  MOV R26, 0xdb0 ;  /* 0x00000db0001a7802 */ /* 0x000fe20000000f00 */
[----:B------:R-:W-:-:S07]  /*0d90*/  IMAD.MOV.U32 R8, RZ, RZ, R14 ;  /* 0x000000ffff087224 */ /* 0x000fce00078e000e */
[----:B------:R-:W-:Y:S05]  /*0da0*/  CALL.REL.NOINC `($__internal_0_$__cuda_sm20_div_rn_f64_full) ;  /* 0x0000001c00607944 */ /* 0x000fea0003c00000 */
.L_x_5:
[----:B------:R-:W0:Y:S01]  /*0db0*/  LDCU UR4, c[0x0][0x3b0] ;  /* 0x00007600ff0477ac */ /* 0x000e220008000800 */
[----:B------:R-:W1:Y:S08]  /*0dc0*/  MUFU.RCP R14, |R3| ;  /* 0x40000003000e7308 */ /* 0x000e700000001000 */
[----:B------:R2:W3:Y:S01]  /*0dd0*/  F2F.F32.F64 R13, R8 ;  /* 0x00000008000d7310 */ /* 0x0004e20000301000 */
[----:B0-----:R-:W-:-:S02]  /*0de0*/  IMAD.U32 R10, RZ, RZ, UR4 ;  /* 0x00000004ff0a7e24 */ /* 0x001fc4000f8e00ff */
[----:B-1----:R-:W-:-:S05]  /*0df0*/  FFMA R15, -|R3|, R14, 1 ;  /* 0x3f800000030f7423 */ /* 0x002fca000000030e */
[----:B------:R-:W0:Y:S01]  /*0e00*/  FCHK P0, R10, |R3| ;  /* 0x400000030a007302 */ /* 0x000e220000000000 */
[----:B------:R-:W-:-:S04]  /*0e10*/  FFMA R14, R14, R15, R14 ;  /* 0x0000000f0e0e7223 */ /* 0x000fc8000000000e */
[----:B------:R-:W-:-:S04]  /*0e20*/  FFMA R2, R14, UR4, RZ ;  /* 0x000000040e027c23 */ /* 0x000fc800080000ff */
[----:B------:R-:W-:-:S04]  /*0e30*/  FFMA R15, -|R3|, R2, UR4 ;  /* 0x00000004030f7e23 */ /* 0x000fc80008000302 */
[----:B------:R-:W-:Y:S01]  /*0e40*/  FFMA R14, R14, R15, R2 ;  /* 0x0000000f0e0e7223 */ /* 0x000fe20000000002 */
[----:B0-23--:R-:W-:Y:S06]  /*0e50*/  @!P0 BRA `(.L_x_6) ;  /* 0x0000000000188947 */ /* 0x00dfec0003800000 */
[----:B------:R-:W0:Y:S01]  /*0e60*/  LDCU UR4, c[0x0][0x3b0] ;  /* 0x00007600ff0477ac */ /* 0x000e220008000800 */
[----:B------:R-:W-:Y:S01]  /*0e70*/  FADD R24, |R3|, -RZ ;  /* 0x800000ff03187221 */ /* 0x000fe20000000200 */
[----:B------:R-:W-:Y:S01]  /*0e80*/  MOV R8, 0xeb0 ;  /* 0x00000eb000087802 */ /* 0x000fe20000000f00 */
[----:B0-----:R-:W-:-:S07]  /*0e90*/  IMAD.U32 R27, RZ, RZ, UR4 ;  /* 0x00000004ff1b7e24 */ /* 0x001fce000f8e00ff */
[----:B------:R-:W-:Y:S05]  /*0ea0*/  CALL.REL.NOINC `($__internal_1_$__cuda_sm3x_div_rn_noftz_f32_slowpath) ;  /* 0x0000002000947944 */ /* 0x000fea0003c00000 */
[----:B------:R-:W-:-:S07]  /*0eb0*/  IMAD.MOV.U32 R14, RZ, RZ, R2 ;  /* 0x000000ffff0e7224 */ /* 0x000fce00078e0002 */
.L_x_6:
[----:B------:R-:W0:Y:S02]  /*0ec0*/  LDCU UR4, c[0x0][0x39c] ;  /* 0x00007380ff0477ac */ /* 0x000e240008000800 */
[----:B0-----:R-:W-:-:S09]  /*0ed0*/  UISETP.NE.AND UP0, UPT, UR4, URZ, UPT ;  /* 0x000000ff0400728c */ /* 0x001fd2000bf05270 */
[----:B------:R-:W-:Y:S05]  /*0ee0*/  BRA.U !UP0, `(.L_x_7) ;  /* 0x00000009087c7547 */ /* 0x000fea000b800000 */
[----:B------:R-:W0:Y:S08]  /*0ef0*/  MUFU.RCP R2, R3 ;  /* 0x0000000300027308 */ /* 0x000e300000001000 */
[----:B------:R-:W1:Y:S01]  /*0f00*/  FCHK P0, R0, R3 ;  /* 0x0000000300007302 */ /* 0x000e620000000000 */
[----:B0-----:R-:W-:-:S04]  /*0f10*/  FFMA R9, -R3, R2, 1 ;  /* 0x3f80000003097423 */ /* 0x001fc80000000102 */
[----:B------:R-:W-:-:S04]  /*0f20*/  FFMA R9, R2, R9, R2 ;  /* 0x0000000902097223 */ /* 0x000fc80000000002 */
[----:B------:R-:W-:-:S04]  /*0f30*/  FFMA R2, R0, R9, RZ ;  /* 0x0000000900027223 */ /* 0x000fc800000000ff */
[----:B------:R-:W-:-:S04]  /*0f40*/  FFMA R15, -R3, R2, R0 ;  /* 0x00000002030f7223 */ /* 0x000fc80000000100 */
[----:B------:R-:W-:Y:S01]  /*0f50*/  FFMA R15, R9, R15, R2 ;  /* 0x0000000f090f7223 */ /* 0x000fe20000000002 */
[----:B-1----:R-:W-:Y:S06]  /*0f60*/  @!P0 BRA `(.L_x_8) ;  /* 0x0000000000148947 */ /* 0x002fec0003800000 */
[----:B------:R-:W-:Y:S01]  /*0f70*/  MOV R27, R0 ;  /* 0x00000000001b7202 */ /* 0x000fe20000000f00 */
[----:B------:R-:W-:Y:S01]  /*0f80*/  IMAD.MOV.U32 R24, RZ, RZ, R3 ;  /* 0x000000ffff187224 */ /* 0x000fe200078e0003 */
[----:B------:R-:W-:-:S07]  /*0f90*/  MOV R8, 0xfb0 ;  /* 0x00000fb000087802 */ /* 0x000fce0000000f00 */
[----:B------:R-:W-:Y:S05]  /*0fa0*/  CALL.REL.NOINC `($__internal_1_$__cuda_sm3x_div_rn_noftz_f32_slowpath) ;  /* 0x0000002000547944 */ /* 0x000fea0003c00000 */
[----:B------:R-:W-:-:S07]  /*0fb0*/  IMAD.MOV.U32 R15, RZ, RZ, R2 ;  /* 0x000000ffff0f7224 */ /* 0x000fce00078e0002 */
.L_x_8:
[----:B------:R-:W0:Y:S01]  /*0fc0*/  LDCU.64 UR4, c[0x0][0x398] ;  /* 0x00007300ff0477ac */ /* 0x000e220008000a00 */
[----:B------:R-:W-:Y:S01]  /*0fd0*/  I2FP.F32.U32 R10, UR8 ;  /* 0x00000008000a7c45 */ /* 0x000fe20008201000 */
[----:B------:R-:W1:Y:S01]  /*0fe0*/  LDCU UR9, c[0x0][0x3a8] ;  /* 0x00007500ff0977ac */ /* 0x000e620008000800 */
[----:B------:R-:W2:Y:S01]  /*0ff0*/  LDCU UR10, c[0x0][0x3bc] ;  /* 0x00007780ff0a77ac */ /* 0x000ea20008000800 */
[----:B0-----:R-:W-:Y:S01]  /*1000*/  UIADD3 UR4, UPT, UPT, -UR4, URZ, URZ ;  /* 0x000000ff04047290 */ /* 0x001fe2000fffe1ff */
[----:B------:R-:W-:Y:S08]  /*1010*/  I2F.F64 R28, UR5 ;  /* 0x00000005001c7d12 */ /* 0x000ff00008201c00 */
[----:B------:R-:W0:Y:S08]  /*1020*/  I2F.F64 R18, UR4 ;  /* 0x0000000400127d12 */ /* 0x000e300008201c00 */
[----:B-1----:R-:W-:Y:S01]  /*1030*/  F2F.F64.F32 R16, UR9 ;  /* 0x0000000900107d10 */ /* 0x002fe20008201800 */
[----:B0-----:R-:W-:-:S07]  /*1040*/  DMUL R18, R18, 0.5 ;  /* 0x3fe0000012127828 */ /* 0x001fce0000000000 */
[----:B--2---:R-:W0:Y:S02]  /*1050*/  F2F.F64.F32 R8, UR10 ;  /* 0x0000000a00087d10 */ /* 0x004e240008201800 */
[----:B0-----:R-:W-:Y:S01]  /*1060*/  DFMA R8, R18, R16, R8 ;  /* 0x000000101208722b */ /* 0x001fe20000000008 */
[----:B------:R-:W-:Y:S01]  /*1070*/  IMAD.MOV.U32 R17, RZ, RZ, RZ ;  /* 0x000000ffff117224 */ /* 0x000fe200078e00ff */
[----:B------:R-:W-:-:S04]  /*1080*/  MOV R19, RZ ;  /* 0x000000ff00137202 */ /* 0x000fc80000000f00 */
[----:B------:R0:W1:Y:S05]  /*1090*/  F2F.F32.F64 R0, R8 ;  /* 0x0000000800007310 */ /* 0x00006a0000301000 */
.L_x_27:
[----:B------:R-:W-:Y:S05]  /*10a0*/  YIELD ;  /* 0x0000000000007946 */ /* 0x000fea0003800000 */
[----:B------:R-:W2:Y:S01]  /*10b0*/  LDCU UR4, c[0x0][0x39c] ;  /* 0x00007380ff0477ac */ /* 0x000ea20008000800 */
[----:B------:R-:W-:Y:S01]  /*10c0*/  IMAD.IADD R18, R4, 0x1, R17 ;  /* 0x0000000104127824 */ /* 0x000fe200078e0211 */
[----:B------:R-:W-:Y:S04]  /*10d0*/  BSSY B0, `(.L_x_9) ;  /* 0x000007b000007945 */ /* 0x000fe80003800000 */
[----:B--2---:R-:W-:-:S13]  /*10e0*/  ISETP.GE.AND P0, PT, R18, UR4, PT ;  /* 0x0000000412007c0c */ /* 0x004fda000bf06270 */
[----:B------:R-:W-:Y:S05]  /*10f0*/  @P0 BRA `(.L_x_10) ;  /* 0x0000000400e00947 */ /* 0x000fea0003800000 */
[----:B------:R-:W2:Y:S01]  /*1100*/  LDCU UR4, c[0x0][0x3ac] ;  /* 0x00007580ff0477ac */ /* 0x000ea20008000800 */
[----:B------:R-:W3:Y:S01]  /*1110*/  I2F.F64 R20, R18 ;  /* 0x0000001200147312 */ /* 0x000ee20000201c00 */
[----:B------:R-:W-:Y:S01]  /*1120*/  BSSY.RECONVERGENT B1, `(.L_x_11) ;  /* 0x000002f000017945 */ /* 0x000fe20003800200 */
[----:B------:R-:W0:Y:S01]  /*1130*/  LDCU UR5, c[0x0][0x3c0] ;  /* 0x00007800ff0577ac */ /* 0x000e220008000800 */
[----:B---3--:R-:W-:-:S05]  /*1140*/  DFMA R20, R28, 0.5, -R20 ;  /* 0x3fe000001c14782b */ /* 0x008fca0000000814 */
[----:B--2---:R-:W-:Y:S03]  /*1150*/  F2F.F64.F32 R16, UR4 ;  /* 0x0000000400107d10 */ /* 0x004fe60008201800 */
[----:B------:R-:W-:-:S05]  /*1160*/  DADD R20, R20, -0.5 ;  /* 0xbfe0000014147429 */ /* 0x000fca0000000000 */
[----:B0-----:R-:W0:Y:S03]  /*1170*/  F2F.F64.F32 R8, UR5 ;  /* 0x0000000500087d10 */ /* 0x001e260008201800 */
[----:B0-----:R-:W-:-:S10]  /*1180*/  DFMA R8, R20, R16, R8 ;  /* 0x000000101408722b */ /* 0x001fd40000000008 */
[----:B------:R-:W1:Y:S02]  /*1190*/  F2F.F32.F64 R9, R8 ;  /* 0x0000000800097310 */ /* 0x000e640000301000 */
[----:B-1----:R-:W-:-:S05]  /*11a0*/  FFMA R17, R9, R15, R0 ;  /* 0x0000000f09117223 */ /* 0x002fca0000000000 */
[----:B------:R-:W-:-:S04]  /*11b0*/  FMNMX R16, R13, R17, !PT ;  /* 0x000000110d107209 */ /* 0x000fc80007800000 */
[----:B------:R-:W-:-:S13]  /*11c0*/  FSETP.NEU.AND P0, PT, R17, R16, PT ;  /* 0x000000101100720b */ /* 0x000fda0003f0d000 */
[----:B------:R-:W-:Y:S05]  /*11d0*/  @P0 BRA `(.L_x_12) ;  /* 0x0000000000440947 */ /* 0x000fea0003800000 */
[----:B------:R-:W0:Y:S01]  /*11e0*/  MUFU.RCP R9, R14 ;  /* 0x0000000e00097308 */ /* 0x000e220000001000 */
[----:B------:R-:W-:Y:S01]  /*11f0*/  FADD R27, -R13, R16 ;  /* 0x000000100d1b7221 */ /* 0x000fe20000000100 */
[----:B------:R-:W-:Y:S06]  /*1200*/  BSSY.RECONVERGENT B2, `(.L_x_13) ;  /* 0x000000b000027945 */ /* 0x000fec0003800200 */
[----:B------:R-:W1:Y:S01]  /*1210*/  FCHK P0, R27, R14 ;  /* 0x0000000e1b007302 */ /* 0x000e620000000000 */
[----:B0-----:R-:W-:-:S04]  /*1220*/  FFMA R2, R9, -R14, 1 ;  /* 0x3f80000009027423 */ /* 0x001fc8000000080e */
[----:B------:R-:W-:-:S04]  /*1230*/  FFMA R2, R9, R2, R9 ;  /* 0x0000000209027223 */ /* 0x000fc80000000009 */
[----:B------:R-:W-:-:S04]  /*1240*/  FFMA R9, R27, R2, RZ ;  /* 0x000000021b097223 */ /* 0x000fc800000000ff */
[----:B------:R-:W-:-:S04]  /*1250*/  FFMA R8, R9, -R14, R27 ;  /* 0x8000000e09087223 */ /* 0x000fc8000000001b */
[----:B------:R-:W-:Y:S01]  /*1260*/  FFMA R2, R2, R8, R9 ;  /* 0x0000000802027223 */ /* 0x000fe20000000009 */
[----:B-1----:R-:W-:Y:S06]  /*1270*/  @!P0 BRA `(.L_x_14) ;  /* 0x00000000000c8947 */ /* 0x002fec0003800000 */
[----:B------:R-:W-:Y:S01]  /*1280*/  IMAD.MOV.U32 R24, RZ, RZ, R14 ;  /* 0x000000ffff187224 */ /* 0x000fe200078e000e */
[----:B------:R-:W-:-:S07]  /*1290*/  MOV R8, 0x12b0 ;  /* 0x000012b000087802 */ /* 0x000fce0000000f00 */
[----:B------:R-:W-:Y:S05]  /*12a0*/  CALL.REL.NOINC `($__internal_1_$__cuda_sm3x_div_rn_noftz_f32_slowpath) ;  /* 0x0000001c00947944 */ /* 0x000fea0003c00000 */
.L_x_14:
[----:B------:R-:W-:Y:S05]  /*12b0*/  BSYNC.RECONVERGENT B2 ;  /* 0x0000000000027941 */ /* 0x000fea0003800200 */
.L_x_13:
[----:B------:R0:W1:Y:S02]  /*12c0*/  F2I.FLOOR.NTZ R20, R2 ;  /* 0x0000000200147305 */ /* 0x0000640000207100 */
[----:B0-----:R-:W-:Y:S01]  /*12d0*/  IMAD.MOV.U32 R2, RZ, RZ, RZ ;  /* 0x000000ffff027224 */ /* 0x001fe200078e00ff */
[----:B------:R-:W-:Y:S06]  /*12e0*/  BRA `(.L_x_15) ;  /* 0x0000000000487947 */ /* 0x000fec0003800000 */
.L_x_12:
[----:B------:R-:W0:Y:S01]  /*12f0*/  LDC R20, c[0x0][0x3a8] ;  /* 0x0000ea00ff147b82 */ /* 0x000e220000000800 */
[----:B------:R-:W-:Y:S01]  /*1300*/  FADD R27, -R17, R16 ;  /* 0x00000010111b7221 */ /* 0x000fe20000000100 */
[----:B------:R-:W-:Y:S01]  /*1310*/  BSSY.RECONVERGENT B2, `(.L_x_16) ;  /* 0x000000d000027945 */ /* 0x000fe20003800200 */
[----:B0-----:R-:W0:Y:S08]  /*1320*/  MUFU.RCP R2, R20 ;  /* 0x0000001400027308 */ /* 0x001e300000001000 */
[----:B------:R-:W1:Y:S01]  /*1330*/  FCHK P0, R27, R20 ;  /* 0x000000141b007302 */ /* 0x000e620000000000 */
[----:B0-----:R-:W-:-:S04]  /*1340*/  FFMA R9, R2, -R20, 1 ;  /* 0x3f80000002097423 */ /* 0x001fc80000000814 */
[----:B------:R-:W-:-:S04]  /*1350*/  FFMA R2, R2, R9, R2 ;  /* 0x0000000902027223 */ /* 0x000fc80000000002 */
[----:B------:R-:W-:-:S04]  /*1360*/  FFMA R8, R27, R2, RZ ;  /* 0x000000021b087223 */ /* 0x000fc800000000ff */
[----:B------:R-:W-:-:S04]  /*1370*/  FFMA R9, R8, -R20, R27 ;  /* 0x8000001408097223 */ /* 0x000fc8000000001b */
[----:B------:R-:W-:Y:S01]  /*1380*/  FFMA R2, R2, R9, R8 ;  /* 0x0000000902027223 */ /* 0x000fe20000000008 */
[----:B-1----:R-:W-:Y:S06]  /*1390*/  @!P0 BRA `(.L_x_17) ;  /* 0x0000000000108947 */ /* 0x002fec0003800000 */
[----:B------:R-:W0:Y:S01]  /*13a0*/  LDCU UR4, c[0x0][0x3a8] ;  /* 0x00007500ff0477ac */ /* 0x000e220008000800 */
[----:B------:R-:W-:Y:S02]  /*13b0*/  MOV R8, 0x13e0 ;  /* 0x000013e000087802 */ /* 0x000fe40000000f00 */
[----:B0-----:R-:W-:-:S07]  /*13c0*/  MOV R24, UR4 ;  /* 0x0000000400187c02 */ /* 0x001fce0008000f00 */
[----:B------:R-:W-:Y:S05]  /*13d0*/  CALL.REL.NOINC `($__internal_1_$__cuda_sm3x_div_rn_noftz_f32_slowpath) ;  /* 0x0000001c00487944 */ /* 0x000fea0003c00000 */
.L_x_17:
[----:B------:R-:W-:Y:S05]  /*13e0*/  BSYNC.RECONVERGENT B2 ;  /* 0x0000000000027941 */ /* 0x000fea0003800200 */
.L_x_16:
[----:B------:R-:W0:Y:S01]  /*13f0*/  F2I.FLOOR.NTZ R2, R2 ;  /* 0x0000000200027305 */ /* 0x000e220000207100 */
[----:B------:R-:W-:-:S07]  /*1400*/  IMAD.MOV.U32 R20, RZ, RZ, RZ ;  /* 0x000000ffff147224 */ /* 0x000fce00078e00ff */
.L_x_15:
[----:B------:R-:W-:Y:S05]  /*1410*/  BSYNC.RECONVERGENT B1 ;  /* 0x0000000000017941 */ /* 0x000fea0003800200 */
.L_x_11:
[----:B------:R-:W2:Y:S01]  /*1420*/  LDCU UR5, c[0x0][0x398] ;  /* 0x00007300ff0577ac */ /* 0x000ea20008000800 */
[----:B-1----:R-:W-:Y:S01]  /*1430*/  ISETP.GE.AND P0, PT, R20, R11, PT ;  /* 0x0000000b1400720c */ /* 0x002fe20003f06270 */
[C---:B0-----:R-:W-:Y:S01]  /*1440*/  VIADD R8, R2.reuse, 0x1 ;  /* 0x0000000102087836 */ /* 0x041fe20000000000 */
[----:B------:R-:W-:Y:S01]  /*1450*/  BSSY B1, `(.L_x_18) ;  /* 0x0000038000017945 */ /* 0x000fe20003800000 */
[----:B------:R-:W0:Y:S01]  /*1460*/  LDCU UR4, c[0x0][0x3a8] ;  /* 0x00007500ff0477ac */ /* 0x000e220008000800 */
[----:B------:R-:W-:Y:S02]  /*1470*/  IMAD.MOV.U32 R21, RZ, RZ, RZ ;  /* 0x000000ffff157224 */ /* 0x000fe400078e00ff */
[----:B------:R-:W-:Y:S02]  /*1480*/  I2FP.F32.S32 R8, R8 ;  /* 0x0000000800087245 */ /* 0x000fe40000201400 */
[----:B--2---:R-:W-:-:S03]  /*1490*/  ISETP.GE.OR P0, PT, R2, UR5, P0 ;  /* 0x0000000502007c0c */ /* 0x004fc60008706670 */
[----:B0-----:R-:W-:-:S10]  /*14a0*/  FFMA R23, R8, UR4, R17 ;  /* 0x0000000408177c23 */ /* 0x001fd40008000011 */
[----:B------:R-:W-:Y:S05]  /*14b0*/  @P0 BRA `(.L_x_19) ;  /* 0x0000000000c40947 */ /* 0x000fea0003800000 */
[----:B------:R-:W-:Y:S01]  /*14c0*/  IADD3 R8, PT, PT, R20, 0x1, RZ ;  /* 0x0000000114087810 */ /* 0x000fe20007ffe0ff */
[----:B------:R-:W-:Y:S01]  /*14d0*/  IMAD.MOV.U32 R21, RZ, RZ, RZ ;  /* 0x000000ffff157224 */ /* 0x000fe200078e00ff */
[----:B------:R-:W-:Y:S02]  /*14e0*/  I2FP.F32.S32 R9, R18 ;  /* 0x0000001200097245 */ /* 0x000fe40000201400 */
[----:B------:R-:W-:-:S05]  /*14f0*/  I2FP.F32.S32 R8, R8 ;  /* 0x0000000800087245 */ /* 0x000fca0000201400 */
[----:B------:R-:W-:-:S07]  /*1500*/  FFMA R25, R8, R14, R13 ;  /* 0x0000000e08197223 */ /* 0x000fce000000000d */
.L_x_25:
[----:B------:R-:W-:Y:S01]  /*1510*/  FSETP.GEU.AND P0, PT, R23, R25, PT ;  /* 0x000000191700720b */ /* 0x000fe20003f0e000 */
[----:B------:R-:W-:Y:S05]  /*1520*/  YIELD ;  /* 0x0000000000007946 */ /* 0x000fea0003800000 */
[----:B------:R-:W-:Y:S07]  /*1530*/  BSSY.RECONVERGENT B2, `(.L_x_20) ;  /* 0x0000025000027945 */ /* 0x000fee0003800200 */
[----:B------:R-:W-:Y:S05]  /*1540*/  @P0 BRA `(.L_x_21) ;  /* 0x0000000000340947 */ /* 0x000fea0003800000 */
[----:B------:R-:W0:Y:S01]  /*1550*/  LDCU UR4, c[0x0][0x388] ;  /* 0x00007100ff0477ac */ /* 0x000e220008000800 */
[----:B------:R-:W-:Y:S01]  /*1560*/  I2FP.F32.S32 R8, R2 ;  /* 0x0000000200087245 */ /* 0x000fe20000201400 */
[----:B------:R-:W-:Y:S01]  /*1570*/  IMAD.MOV.U32 R27, RZ, RZ, -0x3e000000 ;  /* 0xc2000000ff1b7424 */ /* 0x000fe200078e00ff */
[----:B------:R-:W-:-:S04]  /*1580*/  UMOV UR5, URZ ;  /* 0x000000ff00057c82 */ /* 0x000fc80008000000 */
[----:B0-----:R0:W5:Y:S01]  /*1590*/  TEX.LL RZ, R8, R8, R27, UR4, 3D, 0x1 ;  /* 0x48ff041b08087f60 */ /* 0x00116200089e01ff */
[C---:B------:R-:W-:Y:S01]  /*15a0*/  FADD R18, R23.reuse, -R16 ;  /* 0x8000001017127221 */ /* 0x040fe20000000000 */
[----:B------:R-:W-:Y:S01]  /*15b0*/  MOV R16, R23 ;  /* 0x0000001700107202 */ /* 0x000fe20000000f00 */
[----:B------:R-:W-:Y:S01]  /*15c0*/  VIADD R2, R2, 0x1 ;  /* 0x0000000102027836 */ /* 0x000fe20000000000 */
[----:B0-----:R-:W0:Y:S02]  /*15d0*/  LDCU UR4, c[0x0][0x3a8] ;  /* 0x00007500ff0477ac */ /* 0x001e240008000800 */
[----:B0-----:R-:W-:-:S04]  /*15e0*/  FADD R17, R23, UR4 ;  /* 0x0000000417117e21 */ /* 0x001fc80008000000 */
[----:B------:R-:W-:Y:S02]  /*15f0*/  IMAD.MOV.U32 R23, RZ, RZ, R17 ;  /* 0x000000ffff177224 */ /* 0x000fe400078e0011 */
[----:B-----5:R-:W-:Y:S01]  /*1600*/  FFMA R21, R18, R8, R21 ;  /* 0x0000000812157223 */ /* 0x020fe20000000015 */
[----:B------:R-:W-:Y:S06]  /*1610*/  BRA `(.L_x_22) ;  /* 0x0000000000587947 */ /* 0x000fec0003800000 */
.L_x_21:
[----:B------:R-:W0:Y:S01]  /*1620*/  LDCU UR4, c[0x0][0x388] ;  /* 0x00007100ff0477ac */ /* 0x000e220008000800 */
[----:B------:R-:W-:Y:S01]  /*1630*/  I2FP.F32.S32 R8, R2 ;  /* 0x0000000200087245 */ /* 0x000fe20000201400 */
[----:B------:R-:W-:Y:S01]  /*1640*/  IMAD.MOV.U32 R17, RZ, RZ, -0x3e000000 ;  /* 0xc2000000ff117424 */ /* 0x000fe200078e00ff */
[----:B------:R-:W-:-:S04]  /*1650*/  UMOV UR5, URZ ;  /* 0x000000ff00057c82 */ /* 0x000fc80008000000 */
[----:B0-----:R0:W5:Y:S01]  /*1660*/  TEX.LL RZ, R8, R8, R17, UR4, 3D, 0x1 ;  /* 0x48ff041108087f60 */ /* 0x00116200089e01ff */
[----:B------:R-:W-:Y:S01]  /*1670*/  FADD R16, R25, -R16 ;  /* 0x8000001019107221 */ /* 0x000fe20000000000 */
[----:B------:R-:W-:Y:S01]  /*1680*/  BSSY.RECONVERGENT B3, `(.L_x_23) ;  /* 0x000000a000037945 */ /* 0x000fe20003800200 */
[----:B0-----:R-:W0:Y:S01]  /*1690*/  S2UR UR5, SR_CgaCtaId ;  /* 0x00000000000579c3 */ /* 0x001e220000008800 */
[----:B------:R-:W-:Y:S02]  /*16a0*/  UMOV UR4, 0x400 ;  /* 0x0000040000047882 */ /* 0x000fe40000000000 */
[----:B0-----:R-:W-:-:S06]  /*16b0*/  ULEA UR4, UR5, UR4, 0x18 ;  /* 0x0000000405047291 */ /* 0x001fcc000f8ec0ff */
[----:B------:R-:W-:Y:S01]  /*16c0*/  LEA R18, R20, UR4, 0x2 ;  /* 0x0000000414127c11 */ /* 0x000fe2000f8e10ff */
[----:B-----5:R-:W-:-:S07]  /*16d0*/  FFMA R21, R16, R8, R21 ;  /* 0x0000000810157223 */ /* 0x020fce0000000015 */
.L_x_24:
[----:B------:R-:W0:Y:S02]  /*16e0*/  LDS R16, [R18] ;  /* 0x0000000012107984 */ /* 0x000e240000000800 */
[----:B0-----:R-:W-:-:S05]  /*16f0*/  FADD R17, R21, R16 ;  /* 0x0000001015117221 */ /* 0x001fca0000000000 */
[----:B------:R-:W0:Y:S02]  /*1700*/  ATOMS.CAST.SPIN P0, [R18], R16, R17 ;  /* 0x000000101200758d */ /* 0x000e240001800011 */
[----:B0-----:R-:W-:Y:S05]  /*1710*/  @!P0 BRA `(.L_x_24) ;  /* 0xfffffffc00f08947 */ /* 0x001fea000383ffff */
[----:B------:R-:W-:Y:S05]  /*1720*/  BSYNC.RECONVERGENT B3 ;  /* 0x0000000000037941 */ /* 0x000fea0003800200 */
.L_x_23:
[----:B------:R-:W-:Y:S01]  /*1730*/  FADD R8, R25, R14 ;  /* 0x0000000e19087221 */ /* 0x000fe20000000000 */
[----:B------:R-:W-:Y:S01]  /*1740*/  MOV R16, R25 ;  /* 0x0000001900107202 */ /* 0x000fe20000000f00 */
[----:B------:R-:W-:Y:S02]  /*1750*/  VIADD R20, R20, 0x1 ;  /* 0x0000000114147836 */ /* 0x000fe40000000000 */
[----:B------:R-:W-:Y:S02]  /*1760*/  IMAD.MOV.U32 R21, RZ, RZ, RZ ;  /* 0x000000ffff157224 */ /* 0x000fe400078e00ff */
[----:B------:R-:W-:-:S07]  /*1770*/  IMAD.MOV.U32 R25, RZ, RZ, R8 ;  /* 0x000000ffff197224 */ /* 0x000fce00078e0008 */
.L_x_22:
[----:B------:R-:W-:Y:S05]  /*1780*/  BSYNC.RECONVERGENT B2 ;  /* 0x0000000000027941 */ /* 0x000fea0003800200 */
.L_x_20:
[----:B------:R-:W0:Y:S01]  /*1790*/  LDCU UR4, c[0x0][0x398] ;  /* 0x00007300ff0477ac */ /* 0x000e220008000800 */
[----:B------:R-:W-:Y:S02]  /*17a0*/  ISETP.GE.AND P0, PT, R20, R11, PT ;  /* 0x0000000b1400720c */ /* 0x000fe40003f06270 */
[----:B0-----:R-:W-:-:S13]  /*17b0*/  ISETP.LT.AND P1, PT, R2, UR4, PT ;  /* 0x0000000402007c0c */ /* 0x001fda000bf21270 */
[----:B------:R-:W-:Y:S05]  /*17c0*/  @!P0 BRA P1, `(.L_x_25) ;  /* 0xfffffffc00508947 */ /* 0x000fea000083ffff */
.L_x_19:
[----:B------:R-:W-:Y:S05]  /*17d0*/  BSYNC B1 ;  /* 0x0000000000017941 */ /* 0x000fea0003800000 */
.L_x_18:
[----:B------:R-:W-:-:S13]  /*17e0*/  FSETP.NEU.AND P0, PT, R21, RZ, PT ;  /* 0x000000ff1500720b */ /* 0x000fda0003f0d000 */
[----:B------:R-:W-:Y:S05]  /*17f0*/  @!P0 BRA `(.L_x_10) ;  /* 0x0000000000208947 */ /* 0x000fea0003800000 */
[----:B------:R-:W0:Y:S01]  /*1800*/  S2UR UR5, SR_CgaCtaId ;  /* 0x00000000000579c3 */ /* 0x000e220000008800 */
[----:B------:R-:W-:Y:S02]  /*1810*/  UMOV UR4, 0x400 ;  /* 0x0000040000047882 */ /* 0x000fe40000000000 */
[----:B0-----:R-:W-:-:S06]  /*1820*/  ULEA UR4, UR5, UR4, 0x18 ;  /* 0x0000000405047291 */ /* 0x001fcc000f8ec0ff */
[----:B------:R-:W-:-:S07]  /*1830*/  LEA R20, R20, UR4, 0x2 ;  /* 0x0000000414147c11 */ /* 0x000fce000f8e10ff */
.L_x_26:
[----:B------:R-:W0:Y:S02]  /*1840*/  LDS R8, [R20] ;  /* 0x0000000014087984 */ /* 0x000e240000000800 */
[----:B0-----:R-:W-:-:S05]  /*1850*/  FADD R9, R21, R8 ;  /* 0x0000000815097221 */ /* 0x001fca0000000000 */
[----:B------:R-:W0:Y:S02]  /*1860*/  ATOMS.CAST.SPIN P0, [R20], R8, R9 ;  /* 0x000000081400758d */ /* 0x000e240001800009 */
[----:B0-----:R-:W-:Y:S05]  /*1870*/  @!P0 BRA `(.L_x_26) ;  /* 0xfffffffc00f08947 */ /* 0x001fea000383ffff */
.L_x_10:
[----:B------:R-:W-:Y:S05]  /*1880*/  BSYNC B0 ;  /* 0x0000000000007941 */ /* 0x000fea0003800000 */
.L_x_9:
[----:B------:R-:W2:Y:S01]  /*1890*/  LDCU UR4, c[0x0][0x39c] ;  /* 0x00007380ff0477ac */ /* 0x000ea20008000800 */
[----:B------:R-:W-:Y:S02]  /*18a0*/  IMAD R17, R6, R19, R6 ;  /* 0x0000001306117224 */ /* 0x000fe400078e0206 */
[----:B------:R-:W-:-:S03]  /*18b0*/  VIADD R19, R19, 0x1 ;  /* 0x0000000113137836 */ /* 0x000fc60000000000 */
[----:B--2---:R-:W-:-:S13]  /*18c0*/  ISETP.GE.U32.AND P0, PT, R17, UR4, PT ;  /* 0x0000000411007c0c */ /* 0x004fda000bf06070 */
[----:B------:R-:W-:Y:S05]  /*18d0*/  @!P0 BRA `(.L_x_27) ;  /* 0xfffffff400f08947 */ /* 0x000fea000383ffff */
.L_x_7:
[----:B------:R-:W-:Y:S05]  /*18e0*/  WARPSYNC.ALL ;  /* 0x0000000000007948 */ /* 0x000fea0003800000 */
[----:B------:R-:W2:Y:S01]  /*18f0*/  LDCU UR4, c[0x0][0x3a4] ;  /* 0x00007480ff0477ac */ /* 0x000ea20008000800 */
[----:B------:R-:W-:Y:S01]  /*1900*/  BAR.SYNC.DEFER_BLOCKING 0x0 ;  /* 0x0000000000007b1d */ /* 0x000fe20000010000 */
[----:B--2---:R-:W-:-:S13]  /*1910*/  ISETP.GE.AND P0, PT, R12, UR4, PT ;  /* 0x000000040c007c0c */ /* 0x004fda000bf06270 */
[----:B------:R-:W-:Y:S05]  /*1920*/  @P0 EXIT ;  /* 0x000000000000094d */ /* 0x000fea0003800000 */
[----:B------:R-:W0:Y:S01]  /*1930*/  LDC R6, c[0x0][0x3a8] ;  /* 0x0000ea00ff067b82 */ /* 0x000e220000000800 */
[----:B------:R-:W2:Y:S01]  /*1940*/  LDCU UR4, c[0x0][0x3b0] ;  /* 0x00007600ff0477ac */ /* 0x000ea20008000800 */
[----:B-1----:R1:W3:Y:S01]  /*1950*/  LDS R0, [R7] ;  /* 0x0000000007007984 */ /* 0x0022e20000000800 */
[----:B--2---:R-:W-:Y:S01]  /*1960*/  MOV R11, UR4 ;  /* 0x00000004000b7c02 */ /* 0x004fe20008000f00 */
[----:B0-----:R-:W0:Y:S08]  /*1970*/  MUFU.RCP R9, R6 ;  /* 0x0000000600097308 */ /* 0x001e300000001000 */
[----:B------:R-:W2:Y:S01]  /*1980*/  FCHK P0, R11, R6 ;  /* 0x000000060b007302 */ /* 0x000ea20000000000 */
[----:B0-----:R-:W-:-:S04]  /*1990*/  FFMA R2, R9, -R6, 1 ;  /* 0x3f80000009027423 */ /* 0x001fc80000000806 */
[----:B------:R-:W-:-:S04]  /*19a0*/  FFMA R2, R9, R2, R9 ;  /* 0x0000000209027223 */ /* 0x000fc80000000009 */
[----:B------:R-:W-:-:S04]  /*19b0*/  FFMA R9, R2, UR4, RZ ;  /* 0x0000000402097c23 */ /* 0x000fc800080000ff */
[----:B------:R-:W-:-:S04]  /*19c0*/  FFMA R4, R9, -R6, UR4 ;  /* 0x0000000409047e23 */ /* 0x000fc80008000806 */
[----:B------:R-:W-:Y:S01]  /*19d0*/  FFMA R2, R2, R4, R9 ;  /* 0x0000000402027223 */ /* 0x000fe20000000009 */
[----:B-123--:R-:W-:Y:S06]  /*19e0*/  @!P0 BRA `(.L_x_28) ;  /* 0x0000000000188947 */ /* 0x00efec0003800000 */
[----:B------:R-:W0:Y:S01]  /*19f0*/  LDCU UR4, c[0x0][0x3b0] ;  /* 0x00007600ff0477ac */ /* 0x000e220008000800 */
[----:B------:R-:W-:Y:S01]  /*1a00*/  MOV R8, 0x1a50 ;  /* 0x00001a5000087802 */ /* 0x000fe20000000f00 */
[----:B------:R-:W1:Y:S01]  /*1a10*/  LDCU UR5, c[0x0][0x3a8] ;  /* 0x00007500ff0577ac */ /* 0x000e620008000800 */
[----:B0-----:R-:W-:Y:S02]  /*1a20*/  IMAD.U32 R27, RZ, RZ, UR4 ;  /* 0x00000004ff1b7e24 */ /* 0x001fe4000f8e00ff */
[----:B-1----:R-:W-:-:S07]  /*1a30*/  IMAD.U32 R24, RZ, RZ, UR5 ;  /* 0x00000005ff187e24 */ /* 0x002fce000f8e00ff */
[----:B------:R-:W-:Y:S05]  /*1a40*/  CALL.REL.NOINC `($__internal_1_$__cuda_sm3x_div_rn_noftz_f32_slowpath) ;  /* 0x0000001400ac7944 */ /* 0x000fea0003c00000 */
.L_x_28:
[----:B------:R-:W0:Y:S01]  /*1a50*/  LDC.64 R10, c[0x0][0x3a0] ;  /* 0x0000e800ff0a7b82 */ /* 0x000e220000000a00 */
[----:B------:R-:W-:Y:S01]  /*1a60*/  LOP3.LUT R4, RZ, R12, RZ, 0x33, !PT ;  /* 0x0000000cff047212 */ /* 0x000fe200078e33ff */
[----:B------:R-:W-:Y:S01]  /*1a70*/  FMUL R0, R0, R2 ;  /* 0x0000000200007220 */ /* 0x000fe20000400000 */
[----:B------:R-:W-:-:S04]  /*1a80*/  FSETP.GE.AND P0, PT, R3, RZ, PT ;  /* 0x000000ff0300720b */ /* 0x000fc80003f06000 */
[----:B------:R-:W-:Y:S01]  /*1a90*/  STS [R7], R0 ;  /* 0x0000000007007388 */ /* 0x000fe20000000800 */
[----:B------:R-:W1:Y:S01]  /*1aa0*/  LDC.64 R8, c[0x0][0x380] ;  /* 0x0000e000ff087b82 */ /* 0x000e620000000a00 */
[----:B0-----:R-:W-:Y:S02]  /*1ab0*/  IMAD.IADD R3, R4, 0x1, R11 ;  /* 0x0000000104037824 */ /* 0x001fe400078e020b */
[----:B------:R-:W-:-:S03]  /*1ac0*/  IMAD R5, R10, UR8, R5 ;  /* 0x000000080a057c24 */ /* 0x000fc6000f8e0205 */
[----:B------:R-:W-:-:S05]  /*1ad0*/  SEL R12, R12, R3, P0 ;  /* 0x000000030c0c7207 */ /* 0x000fca0000000000 */
[----:B------:R-:W-:-:S04]  /*1ae0*/  IMAD R3, R5, R11, R12 ;  /* 0x0000000b05037224 */ /* 0x000fc800078e020c */
[----:B-1----:R-:W-:-:S05]  /*1af0*/  IMAD.WIDE R2, R3, 0x4, R8 ;  /* 0x0000000403027825 */ /* 0x002fca00078e0208 */
[----:B------:R-:W-:Y:S01]  /*1b00*/  STG.E desc[UR6][R2.64], R0 ;  /* 0x0000000002007986 */ /* 0x000fe2000c101906 */
[----:B------:R-:W-:Y:S05]  /*1b10*/  EXIT ;  /* 0x000000000000794d */ /* 0x000fea0003800000 */
.L_x_4:
[----:B------:R-:W0:Y:S01]  /*1b20*/  F2F.F64.F32 R8, R0 ;  /* 0x0000000000087310 */ /* 0x000e220000201800 */
[----:B------:R-:W-:Y:S01]  /*1b30*/  HFMA2 R18, -RZ, RZ, 0, 5.9604644775390625e-08 ;  /* 0x00000001ff127431 */ /* 0x000fe200000001ff */
        /* <DEDUP_REMOVED lines=9> */
[----:B--2---:R-:W-:-:S07]  /*1bd0*/  @P0 IMAD.MOV.U32 R24, RZ, RZ, R14 ;  /* 0x000000ffff180224 */ /* 0x004fce00078e000e */
[----:B------:R-:W-:Y:S01]  /*1be0*/  DFMA R20, R20, R20, R20 ;  /* 0x000000141414722b */ /* 0x000fe20000000014 */
[--C-:B------:R-:W-:Y:S01]  /*1bf0*/  @P0 IMAD.MOV.U32 R25, RZ, RZ, R15.reuse ;  /* 0x000000ffff190224 */ /* 0x100fe200078e000f */
[----:B------:R-:W-:Y:S01]  /*1c00*/  @!P0 MOV R25, R23 ;  /* 0x0000001700198202 */ /* 0x000fe20000000f00 */
[----:B------:R-:W-:Y:S02]  /*1c10*/  @!P0 IMAD.MOV.U32 R24, RZ, RZ, R22 ;  /* 0x000000ffff188224 */ /* 0x000fe400078e0016 */
[----:B------:R-:W-:Y:S02]  /*1c20*/  @!P0 IMAD.MOV.U32 R22, RZ, RZ, R14 ;  /* 0x000000ffff168224 */ /* 0x000fe400078e000e */
[----:B------:R-:W-:Y:S01]  /*1c30*/  @!P0 IMAD.MOV.U32 R23, RZ, RZ, R15 ;  /* 0x000000ffff178224 */ /* 0x000fe200078e000f */
[----:B------:R-:W-:Y:S01]  /*1c40*/  DFMA R20, R18, R20, R18 ;  /* 0x000000141214722b */ /* 0x000fe20000000012 */
[----:B---3--:R-:W0:Y:S04]  /*1c50*/  F2F.F64.F32 R18, UR5 ;  /* 0x0000000500127d10 */ /* 0x008e280008201800 */
[----:B------:R-:W-:-:S03]  /*1c60*/  DADD R22, -R22, R24 ;  /* 0x0000000016167229 */ /* 0x000fc60000000118 */
        /* <DEDUP_REMOVED lines=11> */
[----:B------:R-:W-:-:S07]  /*1d20*/  MOV R26, 0x1d40 ;  /* 0x00001d40001a7802 */ /* 0x000fce0000000f00 */
[----:B------:R-:W-:Y:S05]  /*1d30*/  CALL.REL.NOINC `($__internal_0_$__cuda_sm20_div_rn_f64_full) ;  /* 0x0000000c007c7944 */ /* 0x000fea0003c00000 */
[----:B------:R-:W-:Y:S01]  /*1d40*/  MOV R14, R8 ;  /* 0x00000008000e7202 */ /* 0x000fe20000000f00 */
[----:B------:R-:W-:-:S07]  /*1d50*/  IMAD.MOV.U32 R15, RZ, RZ, R9 ;  /* 0x000000ffff0f7224 */ /* 0x000fce00078e0009 */
.L_x_29:
        /* <DEDUP_REMOVED lines=16> */
[----:B------:R-:W-:-:S07]  /*1e60*/  MOV R16, R2 ;  /* 0x0000000200107202 */ /* 0x000fce0000000f00 */
.L_x_30:
        /* <DEDUP_REMOVED lines=11> */
[----:B------:R-:W-:Y:S01]  /*1f20*/  IMAD.MOV.U32 R27, RZ, RZ, R3 ;  /* 0x000000ffff1b7224 */ /* 0x000fe200078e0003 */
[----:B------:R-:W-:Y:S01]  /*1f30*/  MOV R8, 0x1f60 ;  /* 0x00001f6000087802 */ /* 0x000fe20000000f00 */
[----:B------:R-:W-:-:S07]  /*1f40*/  IMAD.MOV.U32 R24, RZ, RZ, R0 ;  /* 0x000000ffff187224 */ /* 0x000fce00078e0000 */
[----:B------:R-:W-:Y:S05]  /*1f50*/  CALL.REL.NOINC `($__internal_1_$__cuda_sm3x_div_rn_noftz_f32_slowpath) ;  /* 0x0000001000687944 */ /* 0x000fea0003c00000 */
[----:B------:R-:W-:-:S07]  /*1f60*/  IMAD.MOV.U32 R13, RZ, RZ, R2 ;  /* 0x000000ffff0d7224 */ /* 0x000fce00078e0002 */
.L_x_32:
[----:B------:R-:W0:Y:S01]  /*1f70*/  LDCU.64 UR10, c[0x0][0x398] ;  /* 0x00007300ff0a77ac */ /* 0x000e220008000a00 */
[----:B------:R-:W-:Y:S01]  /*1f80*/  I2FP.F32.U32 R10, UR8 ;  /* 0x00000008000a7c45 */ /* 0x000fe20008201000 */
[----:B------:R-:W1:Y:S01]  /*1f90*/  LDCU UR5, c[0x0][0x3ac] ;  /* 0x00007580ff0577ac */ /* 0x000e620008000800 */
[----:B------:R-:W2:Y:S01]  /*1fa0*/  LDCU UR9, c[0x0][0x3c0] ;  /* 0x00007800ff0977ac */ /* 0x000ea20008000800 */
[----:B0-----:R-:W-:Y:S01]  /*1fb0*/  UIADD3 UR4, UPT, UPT, -UR11, URZ, URZ ;  /* 0x000000ff0b047290 */ /* 0x001fe2000fffe1ff */
[----:B-1----:R-:W-:Y:S08]  /*1fc0*/  F2F.F64.F32 R8, UR5 ;  /* 0x0000000500087d10 */ /* 0x002ff00008201800 */
[----:B------:R-:W0:Y:S08]  /*1fd0*/  I2F.F64 R14, UR4 ;  /* 0x00000004000e7d12 */ /* 0x000e300008201c00 */
[----:B--2---:R-:W1:Y:S01]  /*1fe0*/  F2F.F64.F32 R2, UR9 ;  /* 0x0000000900027d10 */ /* 0x004e620008201800 */
[----:B0-----:R-:W-:-:S07]  /*1ff0*/  DMUL R18, R14, 0.5 ;  /* 0x3fe000000e127828 */ /* 0x001fce0000000000 */
[----:B------:R-:W0:Y:S01]  /*2000*/  I2F.F64 R14, UR10 ;  /* 0x0000000a000e7d12 */ /* 0x000e220008201c00 */
[----:B-1----:R-:W-:Y:S01]  /*2010*/  DFMA R2, R8, R18, R2 ;  /* 0x000000120802722b */ /* 0x002fe20000000002 */
[----:B------:R-:W-:Y:S01]  /*2020*/  MOV R9, RZ ;  /* 0x000000ff00097202 */ /* 0x000fe20000000f00 */
[----:B------:R-:W-:-:S05]  /*2030*/  IMAD.MOV.U32 R19, RZ, RZ, RZ ;  /* 0x000000ffff137224 */ /* 0x000fca00078e00ff */
[----:B------:R1:W2:Y:S04]  /*2040*/  F2F.F32.F64 R18, R2 ;  /* 0x0000000200127310 */ /* 0x0002a80000301000 */
.L_x_51:
[----:B------:R-:W-:Y:S05]  /*2050*/  YIELD ;  /* 0x0000000000007946 */ /* 0x000fea0003800000 */
[----:B------:R-:W3:Y:S01]  /*2060*/  LDCU UR4, c[0x0][0x398] ;  /* 0x00007300ff0477ac */ /* 0x000ee20008000800 */
[----:B------:R-:W-:Y:S01]  /*2070*/  IMAD.IADD R28, R4, 0x1, R9 ;  /* 0x00000001041c7824 */ /* 0x000fe200078e0209 */
[----:B------:R-:W-:Y:S04]  /*2080*/  BSSY B0, `(.L_x_33) ;  /* 0x0000082000007945 */ /* 0x000fe80003800000 */
[----:B---3--:R-:W-:-:S13]  /*2090*/  ISETP.GE.AND P0, PT, R28, UR4, PT ;  /* 0x000000041c007c0c */ /* 0x008fda000bf06270 */
[----:B------:R-:W-:Y:S05]  /*20a0*/  @P0 BRA `(.L_x_34) ;  /* 0x0000000400fc0947 */ /* 0x000fea0003800000 */
[----:B------:R-:W3:Y:S01]  /*20b0*/  LDCU UR4, c[0x0][0x3a8] ;  /* 0x00007500ff0477ac */ /* 0x000ee20008000800 */
[----:B------:R-:W0:Y:S01]  /*20c0*/  I2F.F64 R20, R28 ;  /* 0x0000001c00147312 */ /* 0x000e220000201c00 */
[----:B------:R-:W-:Y:S01]  /*20d0*/  BSSY.RECONVERGENT B1, `(.L_x_35) ;  /* 0x000002f000017945 */ /* 0x000fe20003800200 */
[----:B------:R-:W1:Y:S01]  /*20e0*/  LDCU UR5, c[0x0][0x3bc] ;  /* 0x00007780ff0577ac */ /* 0x000e620008000800 */
[----:B0-----:R-:W-:-:S05]  /*20f0*/  DFMA R20, R14, -0.5, R20 ;  /* 0xbfe000000e14782b */ /* 0x001fca0000000014 */
[----:B---3--:R-:W-:Y:S03]  /*2100*/  F2F.F64.F32 R8, UR4 ;  /* 0x0000000400087d10 */ /* 0x008fe60008201800 */
[----:B------:R-:W-:-:S05]  /*2110*/  DADD R20, R20, 0.5 ;  /* 0x3fe0000014147429 */ /* 0x000fca0000000000 */
[----:B-1----:R-:W0:Y:S03]  /*2120*/  F2F.F64.F32 R2, UR5 ;  /* 0x0000000500027d10 */ /* 0x002e260008201800 */
[----:B0-----:R-:W-:-:S06]  /*2130*/  DFMA R8, R20, R8, R2 ;  /* 0x000000081408722b */ /* 0x001fcc0000000002 */
[----:B------:R-:W2:Y:S02]  /*2140*/  F2F.F32.F64 R3, R8 ;  /* 0x0000000800037310 */ /* 0x000ea40000301000 */
[----:B--2---:R-:W-:-:S05]  /*2150*/  FFMA R3, R3, R13, R18 ;  /* 0x0000000d03037223 */ /* 0x004fca0000000012 */
        /* <DEDUP_REMOVED lines=16> */
.L_x_38:
[----:B------:R-:W-:Y:S05]  /*2260*/  BSYNC.RECONVERGENT B2 ;  /* 0x0000000000027941 */ /* 0x000fea0003800200 */
.L_x_37:
[----:B------:R0:W1:Y:S01]  /*2270*/  F2I.FLOOR.NTZ R24, R2 ;  /* 0x0000000200187305 */ /* 0x0000620000207100 */
[----:B------:R-:W-:Y:S01]  /*2280*/  MOV R22, RZ ;  /* 0x000000ff00167202 */ /* 0x000fe20000000f00 */
[----:B------:R-:W-:Y:S06]  /*2290*/  BRA `(.L_x_39) ;  /* 0x0000000000487947 */ /* 0x000fec0003800000 */
.L_x_36:
        /* <DEDUP_REMOVED lines=12> */
[----:B------:R-:W-:Y:S01]  /*2360*/  MOV R8, 0x2390 ;  /* 0x0000239000087802 */ /* 0x000fe20000000f00 */
[----:B0-----:R-:W-:-:S07]  /*2370*/  IMAD.U32 R24, RZ, RZ, UR4 ;  /* 0x00000004ff187e24 */ /* 0x001fce000f8e00ff */
[----:B------:R-:W-:Y:S05]  /*2380*/  CALL.REL.NOINC `($__internal_1_$__cuda_sm3x_div_rn_noftz_f32_slowpath) ;  /* 0x0000000c005c7944 */ /* 0x000fea0003c00000 */
.L_x_41:
[----:B------:R-:W-:Y:S05]  /*2390*/  BSYNC.RECONVERGENT B2 ;  /* 0x0000000000027941 */ /* 0x000fea0003800200 */
.L_x_40:
[----:B------:R2:W3:Y:S01]  /*23a0*/  F2I.FLOOR.NTZ R22, R2 ;  /* 0x0000000200167305 */ /* 0x0004e20000207100 */
[----:B------:R-:W-:-:S07]  /*23b0*/  IMAD.MOV.U32 R24, RZ, RZ, RZ ;  /* 0x000000ffff187224 */ /* 0x000fce00078e00ff */
.L_x_39:
[----:B------:R-:W-:Y:S05]  /*23c0*/  BSYNC.RECONVERGENT B1 ;  /* 0x0000000000017941 */ /* 0x000fea0003800200 */
.L_x_35:
[----:B------:R-:W4:Y:S01]  /*23d0*/  LDCU UR5, c[0x0][0x39c] ;  /* 0x00007380ff0577ac */ /* 0x000f220008000800 */
[----:B-1----:R-:W-:Y:S01]  /*23e0*/  ISETP.GE.AND P0, PT, R24, R11, PT ;  /* 0x0000000b1800720c */ /* 0x002fe20003f06270 */
[C---:B0-23--:R-:W-:Y:S01]  /*23f0*/  VIADD R2, R22.reuse, 0x1 ;  /* 0x0000000116027836 */ /* 0x04dfe20000000000 */
[----:B------:R-:W-:Y:S01]  /*2400*/  BSSY B1, `(.L_x_42) ;  /* 0x000003f000017945 */ /* 0x000fe20003800000 */
[----:B------:R-:W0:Y:S01]  /*2410*/  LDCU UR4, c[0x0][0x3ac] ;  /* 0x00007580ff0477ac */ /* 0x000e220008000800 */
[----:B------:R-:W-:Y:S02]  /*2420*/  HFMA2 R21, -RZ, RZ, 0, 0 ;  /* 0x00000000ff157431 */ /* 0x000fe400000001ff */
[----:B------:R-:W-:Y:S02]  /*2430*/  I2FP.F32.S32 R2, R2 ;  /* 0x0000000200027245 */ /* 0x000fe40000201400 */
[----:B----4-:R-:W-:-:S03]  /*2440*/  ISETP.GE.OR P0, PT, R22, UR5, P0 ;  /* 0x0000000516007c0c */ /* 0x010fc60008706670 */
[----:B0-----:R-:W-:-:S10]  /*2450*/  FFMA R23, R2, UR4, R3 ;  /* 0x0000000402177c23 */ /* 0x001fd40008000003 */
[----:B------:R-:W-:Y:S05]  /*2460*/  @P0 BRA `(.L_x_43) ;  /* 0x0000000000e00947 */ /* 0x000fea0003800000 */
[----:B------:R-:W-:Y:S01]  /*2470*/  VIADD R2, R24, 0x1 ;  /* 0x0000000118027836 */ /* 0x000fe20000000000 */
[----:B------:R-:W-:Y:S01]  /*2480*/  I2FP.F32.S32 R8, R28 ;  /* 0x0000001c00087245 */ /* 0x000fe20000201400 */
[----:B------:R-:W-:-:S03]  /*2490*/  IMAD.MOV.U32 R21, RZ, RZ, RZ ;  /* 0x000000ffff157224 */ /* 0x000fc600078e00ff */
[----:B------:R-:W-:-:S05]  /*24a0*/  I2FP.F32.S32 R2, R2 ;  /* 0x0000000200027245 */ /* 0x000fca0000201400 */
[----:B------:R-:W-:-:S07]  /*24b0*/  FFMA R27, R2, R16, R17 ;  /* 0x00000010021b7223 */ /* 0x000fce0000000011 */
.L_x_49:
[----:B------:R-:W-:Y:S01]  /*24c0*/  FSETP.GEU.AND P0, PT, R23, R27, PT ;  /* 0x0000001b1700720b */ /* 0x000fe20003f0e000 */
[----:B------:R-:W-:Y:S05]  /*24d0*/  YIELD ;  /* 0x0000000000007946 */ /* 0x000fea0003800000 */
[----:B------:R-:W-:Y:S07]  /*24e0*/  BSSY.RECONVERGENT B2, `(.L_x_44) ;  /* 0x000002d000027945 */ /* 0x000fee0003800200 */
[----:B------:R-:W-:Y:S05]  /*24f0*/  @P0 BRA `(.L_x_45) ;  /* 0x0000000000440947 */ /* 0x000fea0003800000 */
[----:B------:R-:W0:Y:S01]  /*2500*/  LDCU UR4, c[0x0][0x39c] ;  /* 0x00007380ff0477ac */ /* 0x000e220008000800 */
[----:B------:R-:W-:Y:S01]  /*2510*/  LOP3.LUT R2, RZ, R22, RZ, 0x33, !PT ;  /* 0x00000016ff027212 */ /* 0x000fe200078e33ff */
[----:B------:R-:W-:Y:S01]  /*2520*/  IMAD.MOV.U32 R29, RZ, RZ, -0x3e000000 ;  /* 0xc2000000ff1d7424 */ /* 0x000fe200078e00ff */
[----:B------:R-:W-:Y:S01]  /*2530*/  UMOV UR5, URZ ;  /* 0x000000ff00057c82 */ /* 0x000fe20008000000 */
[----:B0-----:R-:W-:Y:S01]  /*2540*/  IMAD.U32 R25, RZ, RZ, UR4 ;  /* 0x00000004ff197e24 */ /* 0x001fe2000f8e00ff */
[----:B------:R-:W0:Y:S04]  /*2550*/  LDCU UR4, c[0x0][0x388] ;  /* 0x00007100ff0477ac */ /* 0x000e280008000800 */
[----:B------:R-:W-:-:S04]  /*2560*/  IADD3 R2, PT, PT, R2, R25, RZ ;  /* 0x0000001902027210 */ /* 0x000fc80007ffe0ff */
[----:B------:R-:W-:-:S06]  /*2570*/  I2FP.F32.S32 R9, R2 ;  /* 0x0000000200097245 */ /* 0x000fcc0000201400 */
[----:B0-----:R0:W5:Y:S01]  /*2580*/  TEX.LL RZ, R9, R8, R29, UR4, 3D, 0x1 ;  /* 0x48ff041d08097f60 */ /* 0x00116200089e01ff */
[C---:B------:R-:W-:Y:S01]  /*2590*/  FADD R2, R23.reuse, -R20 ;  /* 0x8000001417027221 */ /* 0x040fe20000000000 */
[----:B------:R-:W-:Y:S02]  /*25a0*/  IMAD.MOV.U32 R20, RZ, RZ, R23 ;  /* 0x000000ffff147224 */ /* 0x000fe400078e0017 */
[----:B------:R-:W-:Y:S01]  /*25b0*/  VIADD R22, R22, 0x1 ;  /* 0x0000000116167836 */ /* 0x000fe20000000000 */
[----:B0-----:R-:W0:Y:S02]  /*25c0*/  LDCU UR4, c[0x0][0x3ac] ;  /* 0x00007580ff0477ac */ /* 0x001e240008000800 */
[----:B0-----:R-:W-:-:S05]  /*25d0*/  FADD R3, R23, UR4 ;  /* 0x0000000417037e21 */ /* 0x001fca0008000000 */
[----:B------:R-:W-:Y:S01]  /*25e0*/  MOV R23, R3 ;  /* 0x0000000300177202 */ /* 0x000fe20000000f00 */
[----:B-----5:R-:W-:Y:S01]  /*25f0*/  FFMA R21, R2, R9, R21 ;  /* 0x0000000902157223 */ /* 0x020fe20000000015 */
[----:B------:R-:W-:Y:S06]  /*2600*/  BRA `(.L_x_46) ;  /* 0x0000000000687947 */ /* 0x000fec0003800000 */
.L_x_45:
[----:B------:R-:W0:Y:S01]  /*2610*/  LDCU UR4, c[0x0][0x39c] ;  /* 0x00007380ff0477ac */ /* 0x000e220008000800 */
[----:B------:R-:W-:Y:S01]  /*2620*/  LOP3.LUT R2, RZ, R22, RZ, 0x33, !PT ;  /* 0x00000016ff027212 */ /* 0x000fe200078e33ff */
[----:B------:R-:W-:Y:S01]  /*2630*/  IMAD.MOV.U32 R3, RZ, RZ, -0x3e000000 ;  /* 0xc2000000ff037424 */ /* 0x000fe200078e00ff */
[----:B------:R-:W-:Y:S01]  /*2640*/  UMOV UR5, URZ ;  /* 0x000000ff00057c82 */ /* 0x000fe20008000000 */
[----:B0-----:R-:W-:Y:S01]  /*2650*/  IMAD.U32 R25, RZ, RZ, UR4 ;  /* 0x00000004ff197e24 */ /* 0x001fe2000f8e00ff */
[----:B------:R-:W0:Y:S03]  /*2660*/  LDCU UR4, c[0x0][0x388] ;  /* 0x00007100ff0477ac */ /* 0x000e260008000800 */
[----:B------:R-:W-:-:S05]  /*2670*/  IMAD.IADD R2, R2, 0x1, R25 ;  /* 0x0000000102027824 */ /* 0x000fca00078e0219 */
[----:B------:R-:W-:-:S06]  /*2680*/  I2FP.F32.S32 R9, R2 ;  /* 0x0000000200097245 */ /* 0x000fcc0000201400 */
        /* <DEDUP_REMOVED lines=8> */
.L_x_48:
[----:B------:R-:W0:Y:S02]  /*2710*/  LDS R2, [R20] ;  /* 0x0000000014027984 */ /* 0x000e240000000800 */
[----:B0-----:R-:W-:-:S05]  /*2720*/  FADD R3, R21, R2 ;  /* 0x0000000215037221 */ /* 0x001fca0000000000 */
[----:B------:R-:W0:Y:S02]  /*2730*/  ATOMS.CAST.SPIN P0, [R20], R2, R3 ;  /* 0x000000021400758d */ /* 0x000e240001800003 */
[----:B0-----:R-:W-:Y:S05]  /*2740*/  @!P0 BRA `(.L_x_48) ;  /* 0xfffffffc00f08947 */ /* 0x001fea000383ffff */
[----:B------:R-:W-:Y:S05]  /*2750*/  BSYNC.RECONVERGENT B3 ;  /* 0x0000000000037941 */ /* 0x000fea0003800200 */
.L_x_47:
[----:B------:R-:W-:Y:S01]  /*2760*/  FADD R2, R27, R16 ;  /* 0x000000101b027221 */ /* 0x000fe20000000000 */
[----:B------:R-:W-:Y:S01]  /*2770*/  IMAD.MOV.U32 R20, RZ, RZ, R27 ;  /* 0x000000ffff147224 */ /* 0x000fe200078e001b */
[----:B------:R-:W-:Y:S01]  /*2780*/  IADD3 R24, PT, PT, R24, 0x1, RZ ;  /* 0x0000000118187810 */ /* 0x000fe20007ffe0ff */
[----:B------:R-:W-:Y:S02]  /*2790*/  IMAD.MOV.U32 R21, RZ, RZ, RZ ;  /* 0x000000ffff157224 */ /* 0x000fe400078e00ff */
[----:B------:R-:W-:-:S07]  /*27a0*/  IMAD.MOV.U32 R27, RZ, RZ, R2 ;  /* 0x000000ffff1b7224 */ /* 0x000fce00078e0002 */
.L_x_46:
[----:B------:R-:W-:Y:S05]  /*27b0*/  BSYNC.RECONVERGENT B2 ;  /* 0x0000000000027941 */ /* 0x000fea0003800200 */
.L_x_44:
[----:B------:R-:W-:Y:S02]  /*27c0*/  ISETP.LT.AND P1, PT, R22, R25, PT ;  /* 0x000000191600720c */ /* 0x000fe40003f21270 */
[----:B------:R-:W-:-:S13]  /*27d0*/  ISETP.GE.AND P0, PT, R24, R11, PT ;  /* 0x0000000b1800720c */ /* 0x000fda0003f06270 */
[----:B------:R-:W-:Y:S05]  /*27e0*/  @!P0 BRA P1, `(.L_x_49) ;  /* 0xfffffffc00348947 */ /* 0x000fea000083ffff */
.L_x_43:
[----:B------:R-:W-:Y:S05]  /*27f0*/  BSYNC B1 ;  /* 0x0000000000017941 */ /* 0x000fea0003800000 */
.L_x_42:
[----:B------:R-:W-:-:S13]  /*2800*/  FSETP.NEU.AND P0, PT, R21, RZ, PT ;  /* 0x000000ff1500720b */ /* 0x000fda0003f0d000 */
[----:B------:R-:W-:Y:S05]  /*2810*/  @!P0 BRA `(.L_x_34) ;  /* 0x0000000000208947 */ /* 0x000fea0003800000 */
[----:B------:R-:W0:Y:S01]  /*2820*/  S2UR UR5, SR_CgaCtaId ;  /* 0x00000000000579c3 */ /* 0x000e220000008800 */
[----:B------:R-:W-:Y:S02]  /*2830*/  UMOV UR4, 0x400 ;  /* 0x0000040000047882 */ /* 0x000fe40000000000 */
[----:B0-----:R-:W-:-:S06]  /*2840*/  ULEA UR4, UR5, UR4, 0x18 ;  /* 0x0000000405047291 */ /* 0x001fcc000f8ec0ff */
[----:B------:R-:W-:-:S07]  /*2850*/  LEA R24, R24, UR4, 0x2 ;  /* 0x0000000418187c11 */ /* 0x000fce000f8e10ff */
.L_x_50:
[----:B------:R-:W0:Y:S02]  /*2860*/  LDS R2, [R24] ;  /* 0x0000000018027984 */ /* 0x000e240000000800 */
[----:B0-----:R-:W-:-:S05]  /*2870*/  FADD R3, R21, R2 ;  /* 0x0000000215037221 */ /* 0x001fca0000000000 */
[----:B------:R-:W0:Y:S02]  /*2880*/  ATOMS.CAST.SPIN P0, [R24], R2, R3 ;  /* 0x000000021800758d */ /* 0x000e240001800003 */
[----:B0-----:R-:W-:Y:S05]  /*2890*/  @!P0 BRA `(.L_x_50) ;  /* 0xfffffffc00f08947 */ /* 0x001fea000383ffff */
.L_x_34:
[----:B------:R-:W-:Y:S05]  /*28a0*/  BSYNC B0 ;  /* 0x0000000000007941 */ /* 0x000fea0003800000 */
.L_x_33:
[----:B------:R-:W3:Y:S01]  /*28b0*/  LDCU UR4, c[0x0][0x398] ;  /* 0x00007300ff0477ac */ /* 0x000ee20008000800 */
[----:B------:R-:W-:Y:S01]  /*28c0*/  IMAD R9, R6, R19, R6 ;  /* 0x0000001306097224 */ /* 0x000fe200078e0206 */
[----:B------:R-:W-:-:S04]  /*28d0*/  IADD3 R19, PT, PT, R19, 0x1, RZ ;  /* 0x0000000113137810 */ /* 0x000fc80007ffe0ff */
[----:B---3--:R-:W-:-:S13]  /*28e0*/  ISETP.GE.U32.AND P0, PT, R9, UR4, PT ;  /* 0x0000000409007c0c */ /* 0x008fda000bf06070 */
[----:B------:R-:W-:Y:S05]  /*28f0*/  @!P0 BRA `(.L_x_51) ;  /* 0xfffffff400d48947 */ /* 0x000fea000383ffff */
.L_x_31:
[----:B------:R-:W-:Y:S05]  /*2900*/  WARPSYNC.ALL ;  /* 0x0000000000007948 */ /* 0x000fea0003800000 */
[----:B------:R-:W3:Y:S01]  /*2910*/  LDCU UR4, c[0x0][0x3a4] ;  /* 0x00007480ff0477ac */ /* 0x000ee20008000800 */
[----:B------:R-:W-:Y:S01]  /*2920*/  BAR.SYNC.DEFER_BLOCKING 0x0 ;  /* 0x0000000000007b1d */ /* 0x000fe20000010000 */
[----:B---3--:R-:W-:-:S13]  /*2930*/  ISETP.GE.AND P0, PT, R12, UR4, PT ;  /* 0x000000040c007c0c */ /* 0x008fda000bf06270 */
[----:B------:R-:W-:Y:S05]  /*2940*/  @P0 EXIT ;  /* 0x000000000000094d */ /* 0x000fea0003800000 */
[----:B------:R-:W3:Y:S01]  /*2950*/  LDC R6, c[0x0][0x3ac] ;  /* 0x0000eb00ff067b82 */ /* 0x000ee20000000800 */
[----:B------:R-:W4:Y:S01]  /*2960*/  LDCU UR4, c[0x0][0x3b0] ;  /* 0x00007600ff0477ac */ /* 0x000f220008000800 */
[----:B-1----:R1:W0:Y:S01]  /*2970*/  LDS R3, [R7] ;  /* 0x0000000007037984 */ /* 0x0022220000000800 */
[----:B----4-:R-:W-:Y:S01]  /*2980*/  IMAD.U32 R11, RZ, RZ, UR4 ;  /* 0x00000004ff0b7e24 */ /* 0x010fe2000f8e00ff */
[----:B---3--:R-:W3:Y:S08]  /*2990*/  MUFU.RCP R9, R6 ;  /* 0x0000000600097308 */ /* 0x008ef00000001000 */
[----:B------:R-:W4:Y:S01]  /*29a0*/  FCHK P0, R11, R6 ;  /* 0x000000060b007302 */ /* 0x000f220000000000 */
[----:B---3--:R-:W-:-:S04]  /*29b0*/  FFMA R2, R9, -R6, 1 ;  /* 0x3f80000009027423 */ /* 0x008fc80000000806 */
[----:B------:R-:W-:-:S04]  /*29c0*/  FFMA R2, R9, R2, R9 ;  /* 0x0000000209027223 */ /* 0x000fc80000000009 */
[----:B------:R-:W-:-:S04]  /*29d0*/  FFMA R9, R2, UR4, RZ ;  /* 0x0000000402097c23 */ /* 0x000fc800080000ff */
[----:B------:R-:W-:-:S04]  /*29e0*/  FFMA R4, R9, -R6, UR4 ;  /* 0x0000000409047e23 */ /* 0x000fc80008000806 */
[----:B------:R-:W-:Y:S01]  /*29f0*/  FFMA R2, R2, R4, R9 ;  /* 0x0000000402027223 */ /* 0x000fe20000000009 */
[----:B01--4-:R-:W-:Y:S06]  /*2a00*/  @!P0 BRA `(.L_x_52) ;  /* 0x0000000000188947 */ /* 0x013fec0003800000 */
[----:B------:R-:W0:Y:S01]  /*2a10*/  LDCU UR4, c[0x0][0x3b0] ;  /* 0x00007600ff0477ac */ /* 0x000e220008000800 */
[----:B------:R-:W-:Y:S01]  /*2a20*/  MOV R8, 0x2a70 ;  /* 0x00002a7000087802 */ /* 0x000fe20000000f00 */
[----:B------:R-:W1:Y:S01]  /*2a30*/  LDCU UR5, c[0x0][0x3ac] ;  /* 0x00007580ff0577ac */ /* 0x000e620008000800 */
[----:B0-----:R-:W-:Y:S01]  /*2a40*/  IMAD.U32 R27, RZ, RZ, UR4 ;  /* 0x00000004ff1b7e24 */ /* 0x001fe2000f8e00ff */
[----:B-1----:R-:W-:-:S07]  /*2a50*/  MOV R24, UR5 ;  /* 0x0000000500187c02 */ /* 0x002fce0008000f00 */
[----:B--2---:R-:W-:Y:S05]  /*2a60*/  CALL.REL.NOINC `($__internal_1_$__cuda_sm3x_div_rn_noftz_f32_slowpath) ;  /* 0x0000000400a47944 */ /* 0x004fea0003c00000 */
.L_x_52:
[----:B------:R-:W0:Y:S01]  /*2a70*/  LDC.64 R10, c[0x0][0x3a0] ;  /* 0x0000e800ff0a7b82 */ /* 0x000e220000000a00 */
[----:B------:R-:W-:Y:S02]  /*2a80*/  FSETP.GE.AND P0, PT, R0, RZ, PT ;  /* 0x000000ff0000720b */ /* 0x000fe40003f06000 */
[----:B------:R-:W-:-:S05]  /*2a90*/  LOP3.LUT R0, RZ, R12, RZ, 0x33, !PT ;  /* 0x0000000cff007212 */ /* 0x000fca00078e33ff */
[----:B------:R-:W1:Y:S06]  /*2aa0*/  LDC.64 R8, c[0x0][0x380] ;  /* 0x0000e000ff087b82 */ /* 0x000e6c0000000a00 */
[----:B0-----:R-:W-:Y:S02]  /*2ab0*/  @!P0 IMAD.IADD R12, R0, 0x1, R11 ;  /* 0x00000001000c8824 */ /* 0x001fe400078e020b */
[----:B------:R-:W-:Y:S01]  /*2ac0*/  FMUL R0, R3, R2 ;  /* 0x0000000203007220 */ /* 0x000fe20000400000 */
[----:B------:R-:W-:-:S04]  /*2ad0*/  IMAD R5, R10, UR8, R5 ;  /* 0x000000080a057c24 */ /* 0x000fc8000f8e0205 */
[----:B------:R-:W-:Y:S01]  /*2ae0*/  IMAD R5, R5, R11, R12 ;  /* 0x0000000b05057224 */ /* 0x000fe200078e020c */
[----:B------:R-:W-:Y:S03]  /*2af0*/  STS [R7], R0 ;  /* 0x0000000007007388 */ /* 0x000fe60000000800 */
[----:B-1----:R-:W-:-:S05]  /*2b00*/  IMAD.WIDE R2, R5, 0x4, R8 ;  /* 0x0000000405027825 */ /* 0x002fca00078e0208 */
[----:B------:R-:W-:Y:S01]  /*2b10*/  STG.E desc[UR6][R2.64], R0 ;  /* 0x0000000002007986 */ /* 0x000fe2000c101906 */
[----:B------:R-:W-:Y:S05]  /*2b20*/  EXIT ;  /* 0x000000000000794d */ /* 0x000fea0003800000 */
        .weak           $__internal_0_$__cuda_sm20_div_rn_f64_full
        .type           $__internal_0_$__cuda_sm20_div_rn_f64_full,@function
        .size           $__internal_0_$__cuda_sm20_div_rn_f64_full,($__internal_1_$__cuda_sm3x_div_rn_noftz_f32_slowpath - $__internal_0_$__cuda_sm20_div_rn_f64_full)
$__internal_0_$__cuda_sm20_div_rn_f64_full:
[C---:B------:R-:W-:Y:S02]  /*2b30*/  FSETP.GEU.AND P0, PT, |R9|.reuse, 1.469367938527859385e-39, PT ;  /* 0x001000000900780b */ /* 0x040fe40003f0e200 */
[C---:B------:R-:W-:Y:S02]  /*2b40*/  LOP3.LUT R24, R9.reuse, 0x800fffff, RZ, 0xc0, !PT ;  /* 0x800fffff09187812 */ /* 0x040fe400078ec0ff */
[----:B------:R-:W-:Y:S02]  /*2b50*/  MOV R20, 0x1 ;  /* 0x0000000100147802 */ /* 0x000fe40000000f00 */
[----:B------:R-:W-:Y:S01]  /*2b60*/  LOP3.LUT R25, R24, 0x3ff00000, RZ, 0xfc, !PT ;  /* 0x3ff0000018197812 */ /* 0x000fe200078efcff */
[----:B------:R-:W-:Y:S01]  /*2b70*/  IMAD.MOV.U32 R24, RZ, RZ, R8 ;  /* 0x000000ffff187224 */ /* 0x000fe200078e0008 */
[----:B------:R-:W-:-:S05]  /*2b80*/  LOP3.LUT R13, R9, 0x7ff00000, RZ, 0xc0, !PT ;  /* 0x7ff00000090d7812 */ /* 0x000fca00078ec0ff */
[----:B------:R-:W-:-:S06]  /*2b90*/  @!P0 DMUL R24, R8, 8.98846567431157953865e+307 ;  /* 0x7fe0000008188828 */ /* 0x000fcc0000000000 */
[----:B------:R-:W0:Y:S02]  /*2ba0*/  MUFU.RCP64H R21, R25 ;  /* 0x0000001900157308 */ /* 0x000e240000001800 */
[----:B0-----:R-:W-:-:S08]  /*2bb0*/  DFMA R14, R20, -R24, 1 ;  /* 0x3ff00000140e742b */ /* 0x001fd00000000818 */
[----:B------:R-:W-:-:S08]  /*2bc0*/  DFMA R14, R14, R14, R14 ;  /* 0x0000000e0e0e722b */ /* 0x000fd0000000000e */
[----:B------:R-:W-:Y:S01]  /*2bd0*/  DFMA R20, R20, R14, R20 ;  /* 0x0000000e1414722b */ /* 0x000fe20000000014 */
[----:B------:R-:W-:Y:S02]  /*2be0*/  IMAD.MOV.U32 R15, RZ, RZ, R17 ;  /* 0x000000ffff0f7224 */ /* 0x000fe400078e0011 */
[----:B------:R-:W-:Y:S01]  /*2bf0*/  IMAD.MOV.U32 R14, RZ, RZ, R2 ;  /* 0x000000ffff0e7224 */ /* 0x000fe200078e0002 */
[----:B------:R-:W-:Y:S02]  /*2c00*/  MOV R2, 0x1ca00000 ;  /* 0x1ca0000000027802 */ /* 0x000fe40000000f00 */
[----:B------:R-:W-:Y:S02]  /*2c10*/  LOP3.LUT R10, R15, 0x7ff00000, RZ, 0xc0, !PT ;  /* 0x7ff000000f0a7812 */ /* 0x000fe400078ec0ff */
[----:B------:R-:W-:Y:S01]  /*2c20*/  DFMA R18, R20, -R24, 1 ;  /* 0x3ff000001412742b */ /* 0x000fe20000000818 */
[----:B------:R-:W-:Y:S01]  /*2c30*/  IMAD.MOV.U32 R16, RZ, RZ, R14 ;  /* 0x000000ffff107224 */ /* 0x000fe200078e000e */
[----:B------:R-:W-:Y:S01]  /*2c40*/  ISETP.GE.U32.AND P1, PT, R10, R13, PT ;  /* 0x0000000d0a00720c */ /* 0x000fe20003f26070 */
[----:B------:R-:W-:-:S03]  /*2c50*/  IMAD.MOV.U32 R27, RZ, RZ, R10 ;  /* 0x000000ffff1b7224 */ /* 0x000fc600078e000a */
[----:B------:R-:W-:Y:S02]  /*2c60*/  SEL R17, R2, 0x63400000, !P1 ;  /* 0x6340000002117807 */ /* 0x000fe40004800000 */
[----:B------:R-:W-:Y:S01]  /*2c70*/  DFMA R18, R20, R18, R20 ;  /* 0x000000121412722b */ /* 0x000fe20000000014 */
[----:B------:R-:W-:Y:S02]  /*2c80*/  FSETP.GEU.AND P1, PT, |R15|, 1.469367938527859385e-39, PT ;  /* 0x001000000f00780b */ /* 0x000fe40003f2e200 */
[----:B------:R-:W-:-:S11]  /*2c90*/  LOP3.LUT R17, R17, 0x800fffff, R15, 0xf8, !PT ;  /* 0x800fffff11117812 */ /* 0x000fd600078ef80f */
[----:B------:R-:W-:Y:S05]  /*2ca0*/  @P1 BRA `(.L_x_53) ;  /* 0x0000000000201947 */ /* 0x000fea0003800000 */
[----:B------:R-:W-:Y:S02]  /*2cb0*/  LOP3.LUT R21, R9, 0x7ff00000, RZ, 0xc0, !PT ;  /* 0x7ff0000009157812 */ /* 0x000fe400078ec0ff */
[----:B------:R-:W-:Y:S02]  /*2cc0*/  MOV R20, RZ ;  /* 0x000000ff00147202 */ /* 0x000fe40000000f00 */
[----:B------:R-:W-:-:S04]  /*2cd0*/  ISETP.GE.U32.AND P1, PT, R10, R21, PT ;  /* 0x000000150a00720c */ /* 0x000fc80003f26070 */
[----:B------:R-:W-:-:S04]  /*2ce0*/  SEL R21, R2, 0x63400000, !P1 ;  /* 0x6340000002157807 */ /* 0x000fc80004800000 */
[----:B------:R-:W-:-:S04]  /*2cf0*/  LOP3.LUT R21, R21, 0x80000000, R15, 0xf8, !PT ;  /* 0x8000000015157812 */ /* 0x000fc800078ef80f */
[----:B------:R-:W-:-:S06]  /*2d00*/  LOP3.LUT R21, R21, 0x100000, RZ, 0xfc, !PT ;  /* 0x0010000015157812 */ /* 0x000fcc00078efcff */
[----:B------:R-:W-:-:S10]  /*2d10*/  DFMA R16, R16, 2, -R20 ;  /* 0x400000001010782b */ /* 0x000fd40000000814 */
[----:B------:R-:W-:-:S07]  /*2d20*/  LOP3.LUT R27, R17, 0x7ff00000, RZ, 0xc0, !PT ;  /* 0x7ff00000111b7812 */ /* 0x000fce00078ec0ff */
.L_x_53:
[----:B------:R-:W-:Y:S01]  /*2d30*/  DMUL R20, R18, R16 ;  /* 0x0000001012147228 */ /* 0x000fe20000000000 */
[----:B------:R-:W-:-:S07]  /*2d40*/  @!P0 LOP3.LUT R13, R25, 0x7ff00000, RZ, 0xc0, !PT ;  /* 0x7ff00000190d8812 */ /* 0x000fce00078ec0ff */
[----:B------:R-:W-:-:S08]  /*2d50*/  DFMA R22, R20, -R24, R16 ;  /* 0x800000181416722b */ /* 0x000fd00000000010 */
[----:B------:R-:W-:Y:S01]  /*2d60*/  DFMA R22, R18, R22, R20 ;  /* 0x000000161216722b */ /* 0x000fe20000000014 */
[----:B------:R-:W-:Y:S02]  /*2d70*/  VIADD R18, R27, 0xffffffff ;  /* 0xffffffff1b127836 */ /* 0x000fe40000000000 */
[----:B------:R-:W-:-:S03]  /*2d80*/  VIADD R19, R13, 0xffffffff ;  /* 0xffffffff0d137836 */ /* 0x000fc60000000000 */
[----:B------:R-:W-:-:S04]  /*2d90*/  ISETP.GT.U32.AND P0, PT, R18, 0x7feffffe, PT ;  /* 0x7feffffe1200780c */ /* 0x000fc80003f04070 */
[----:B------:R-:W-:-:S13]  /*2da0*/  ISETP.GT.U32.OR P0, PT, R19, 0x7feffffe, P0 ;  /* 0x7feffffe1300780c */ /* 0x000fda0000704470 */
[----:B------:R-:W-:Y:S05]  /*2db0*/  @P0 BRA `(.L_x_54) ;  /* 0x00000000006c0947 */ /* 0x000fea0003800000 */
[----:B------:R-:W-:Y:S01]  /*2dc0*/  LOP3.LUT R15, R9, 0x7ff00000, RZ, 0xc0, !PT ;  /* 0x7ff00000090f7812 */ /* 0x000fe200078ec0ff */
[----:B------:R-:W-:-:S03]  /*2dd0*/  IMAD.MOV.U32 R14, RZ, RZ, RZ ;  /* 0x000000ffff0e7224 */ /* 0x000fc600078e00ff */
[CC--:B------:R-:W-:Y:S02]  /*2de0*/  VIADDMNMX R13, R10.reuse, -R15.reuse, 0xb9600000, !PT ;  /* 0xb96000000a0d7446 */ /* 0x0c0fe4000780090f */
[----:B------:R-:W-:Y:S02]  /*2df0*/  ISETP.GE.U32.AND P0, PT, R10, R15, PT ;  /* 0x0000000f0a00720c */ /* 0x000fe40003f06070 */
[----:B------:R-:W-:Y:S02]  /*2e00*/  VIMNMX R13, PT, PT, R13, 0x46a00000, PT ;  /* 0x46a000000d0d7848 */ /* 0x000fe40003fe0100 */
[----:B------:R-:W-:-:S04]  /*2e10*/  SEL R2, R2, 0x63400000, !P0 ;  /* 0x6340000002027807 */ /* 0x000fc80004000000 */
[----:B------:R-:W-:-:S05]  /*2e20*/  IADD3 R2, PT, PT, -R2, R13, RZ ;  /* 0x0000000d02027210 */ /* 0x000fca0007ffe1ff */
[----:B------:R-:W-:-:S06]  /*2e30*/  VIADD R15, R2, 0x7fe00000 ;  /* 0x7fe00000020f7836 */ /* 0x000fcc0000000000 */
[----:B------:R-:W-:-:S10]  /*2e40*/  DMUL R18, R22, R14 ;  /* 0x0000000e16127228 */ /* 0x000fd40000000000 */
[----:B------:R-:W-:-:S13]  /*2e50*/  FSETP.GTU.AND P0, PT, |R19|, 1.469367938527859385e-39, PT ;  /* 0x001000001300780b */ /* 0x000fda0003f0c200 */
[----:B------:R-:W-:Y:S05]  /*2e60*/  @P0 BRA `(.L_x_55) ;  /* 0x0000000000940947 */ /* 0x000fea0003800000 */
[----:B------:R-:W-:Y:S01]  /*2e70*/  DFMA R16, R22, -R24, R16 ;  /* 0x800000181610722b */ /* 0x000fe20000000010 */
[----:B------:R-:W-:-:S09]  /*2e80*/  MOV R14, RZ ;  /* 0x000000ff000e7202 */ /* 0x000fd20000000f00 */
[C---:B------:R-:W-:Y:S02]  /*2e90*/  FSETP.NEU.AND P0, PT, R17.reuse, RZ, PT ;  /* 0x000000ff1100720b */ /* 0x040fe40003f0d000 */
[----:B------:R-:W-:-:S04]  /*2ea0*/  LOP3.LUT R13, R17, 0x80000000, R9, 0x48, !PT ;  /* 0x80000000110d7812 */ /* 0x000fc800078e4809 */
[----:B------:R-:W-:-:S07]  /*2eb0*/  LOP3.LUT R15, R13, R15, RZ, 0xfc, !PT ;  /* 0x0000000f0d0f7212 */ /* 0x000fce00078efcff */
[----:B------:R-:W-:Y:S05]  /*2ec0*/  @!P0 BRA `(.L_x_55) ;  /* 0x00000000007c8947 */ /* 0x000fea0003800000 */
[----:B------:R-:W-:Y:S01]  /*2ed0*/  IMAD.MOV R9, RZ, RZ, -R2 ;  /* 0x000000ffff097224 */ /* 0x000fe200078e0a02 */
[----:B------:R-:W-:Y:S01]  /*2ee0*/  DMUL.RP R14, R22, R14 ;  /* 0x0000000e160e7228 */ /* 0x000fe20000008000 */
[----:B------:R-:W-:-:S06]  /*2ef0*/  IMAD.MOV.U32 R8, RZ, RZ, RZ ;  /* 0x000000ffff087224 */ /* 0x000fcc00078e00ff */
[----:B------:R-:W-:-:S03]  /*2f00*/  DFMA R8, R18, -R8, R22 ;  /* 0x800000081208722b */ /* 0x000fc60000000016 */
[----:B------:R-:W-:-:S03]  /*2f10*/  LOP3.LUT R13, R15, R13, RZ, 0x3c, !PT ;  /* 0x0000000d0f0d7212 */ /* 0x000fc600078e3cff */
[----:B------:R-:W-:-:S04]  /*2f20*/  IADD3 R8, PT, PT, -R2, -0x43300000, RZ ;  /* 0xbcd0000002087810 */ /* 0x000fc80007ffe1ff */
[----:B------:R-:W-:-:S04]  /*2f30*/  FSETP.NEU.AND P0, PT, |R9|, R8, PT ;  /* 0x000000080900720b */ /* 0x000fc80003f0d200 */
[----:B------:R-:W-:Y:S02]  /*2f40*/  FSEL R18, R14, R18, !P0 ;  /* 0x000000120e127208 */ /* 0x000fe40004000000 */
[----:B------:R-:W-:Y:S01]  /*2f50*/  FSEL R19, R13, R19, !P0 ;  /* 0x000000130d137208 */ /* 0x000fe20004000000 */
[----:B------:R-:W-:Y:S06]  /*2f60*/  BRA `(.L_x_55) ;  /* 0x0000000000547947 */ /* 0x000fec0003800000 */
.L_x_54:
[----:B------:R-:W-:-:S14]  /*2f70*/  DSETP.NAN.AND P0, PT, R14, R14, PT ;  /* 0x0000000e0e00722a */ /* 0x000fdc0003f08000 */
[----:B------:R-:W-:Y:S05]  /*2f80*/  @P0 BRA `(.L_x_56) ;  /* 0x0000000000440947 */ /* 0x000fea0003800000 */
[----:B------:R-:W-:-:S14]  /*2f90*/  DSETP.NAN.AND P0, PT, R8, R8, PT ;  /* 0x000000080800722a */ /* 0x000fdc0003f08000 */
[----:B------:R-:W-:Y:S05]  /*2fa0*/  @P0 BRA `(.L_x_57) ;  /* 0x0000000000300947 */ /* 0x000fea0003800000 */
[----:B------:R-:W-:Y:S01]  /*2fb0*/  ISETP.NE.AND P0, PT, R27, R13, PT ;  /* 0x0000000d1b00720c */ /* 0x000fe20003f05270 */
[----:B------:R-:W-:Y:S01]  /*2fc0*/  IMAD.MOV.U32 R19, RZ, RZ, -0x80000 ;  /* 0xfff80000ff137424 */ /* 0x000fe200078e00ff */
[----:B------:R-:W-:-:S11]  /*2fd0*/  MOV R18, 0x0 ;  /* 0x0000000000127802 */ /* 0x000fd60000000f00 */
[----:B------:R-:W-:Y:S05]  /*2fe0*/  @!P0 BRA `(.L_x_55) ;  /* 0x0000000000348947 */ /* 0x000fea0003800000 */
[----:B------:R-:W-:Y:S02]  /*2ff0*/  ISETP.NE.AND P0, PT, R27, 0x7ff00000, PT ;  /* 0x7ff000001b00780c */ /* 0x000fe40003f05270 */
[----:B------:R-:W-:Y:S02]  /*3000*/  LOP3.LUT R19, R15, 0x80000000, R9, 0x48, !PT ;  /* 0x800000000f137812 */ /* 0x000fe400078e4809 */
[----:B------:R-:W-:-:S13]  /*3010*/  ISETP.EQ.OR P0, PT, R13, RZ, !P0 ;  /* 0x000000ff0d00720c */ /* 0x000fda0004702670 */
[----:B------:R-:W-:Y:S01]  /*3020*/  @P0 LOP3.LUT R2, R19, 0x7ff00000, RZ, 0xfc, !PT ;  /* 0x7ff0000013020812 */ /* 0x000fe200078efcff */
[----:B------:R-:W-:Y:S01]  /*3030*/  @!P0 IMAD.MOV.U32 R18, RZ, RZ, RZ ;  /* 0x000000ffff128224 */ /* 0x000fe200078e00ff */
[----:B------:R-:W-:-:S03]  /*3040*/  @P0 MOV R18, RZ ;  /* 0x000000ff00120202 */ /* 0x000fc60000000f00 */
[----:B------:R-:W-:Y:S01]  /*3050*/  @P0 IMAD.MOV.U32 R19, RZ, RZ, R2 ;  /* 0x000000ffff130224 */ /* 0x000fe200078e0002 */
[----:B------:R-:W-:Y:S06]  /*3060*/  BRA `(.L_x_55) ;  /* 0x0000000000147947 */ /* 0x000fec0003800000 */
.L_x_57:
[----:B------:R-:W-:Y:S01]  /*3070*/  LOP3.LUT R19, R9, 0x80000, RZ, 0xfc, !PT ;  /* 0x0008000009137812 */ /* 0x000fe200078efcff */
[----:B------:R-:W-:Y:S01]  /*3080*/  IMAD.MOV.U32 R18, RZ, RZ, R8 ;  /* 0x000000ffff127224 */ /* 0x000fe200078e0008 */
[----:B------:R-:W-:Y:S06]  /*3090*/  BRA `(.L_x_55) ;  /* 0x0000000000087947 */ /* 0x000fec0003800000 */
.L_x_56:
[----:B------:R-:W-:Y:S02]  /*30a0*/  LOP3.LUT R19, R15, 0x80000, RZ, 0xfc, !PT ;  /* 0x000800000f137812 */ /* 0x000fe400078efcff */
[----:B------:R-:W-:-:S07]  /*30b0*/  MOV R18, R14 ;  /* 0x0000000e00127202 */ /* 0x000fce0000000f00 */
.L_x_55:
[----:B------:R-:W-:Y:S01]  /*30c0*/  MOV R27, 0x0 ;  /* 0x00000000001b7802 */ /* 0x000fe20000000f00 */
[----:B------:R-:W-:Y:S02]  /*30d0*/  IMAD.MOV.U32 R8, RZ, RZ, R18 ;  /* 0x000000ffff087224 */ /* 0x000fe400078e0012 */
[----:B------:R-:W-:Y:S01]  /*30e0*/  IMAD.MOV.U32 R9, RZ, RZ, R19 ;  /* 0x000000ffff097224 */ /* 0x000fe200078e0013 */
[----:B------:R-:W-:Y:S06]  /*30f0*/  RET.REL.NODEC R26 `(_Z23ProjParaDisCUDA2dKernelILb1EEvPfyPKfiiiiffffffff) ;  /* 0xffffffcc1ac07950 */ /* 0x000fec0003c3ffff */
        .weak           $__internal_1_$__cuda_sm3x_div_rn_noftz_f32_slowpath
        .type           $__internal_1_$__cuda_sm3x_div_rn_noftz_f32_slowpath,@function
        .size           $__internal_1_$__cuda_sm3x_div_rn_noftz_f32_slowpath,(.L_x_265 - $__internal_1_$__cuda_sm3x_div_rn_noftz_f32_slowpath)
$__internal_1_$__cuda_sm3x_div_rn_noftz_f32_slowpath:
[----:B------:R-:W-:Y:S01]  /*3100*/  SHF.R.U32.HI R9, RZ, 0x17, R24 ;  /* 0x00000017ff097819 */ /* 0x000fe20000011618 */
[----:B------:R-:W-:Y:S01]  /*3110*/  BSSY.RECONVERGENT B3, `(.L_x_58) ;  /* 0x0000062000037945 */ /* 0x000fe20003800200 */
[----:B------:R-:W-:Y:S02]  /*3120*/  SHF.R.U32.HI R22, RZ, 0x17, R27 ;  /* 0x00000017ff167819 */ /* 0x000fe4000001161b */
[----:B------:R-:W-:Y:S02]  /*3130*/  LOP3.LUT R9, R9, 0xff, RZ, 0xc0, !PT ;  /* 0x000000ff09097812 */ /* 0x000fe400078ec0ff */
[----:B------:R-:W-:-:S03]  /*3140*/  LOP3.LUT R22, R22, 0xff, RZ, 0xc0, !PT ;  /* 0x000000ff16167812 */ /* 0x000fc600078ec0ff */
[----:B------:R-:W-:Y:S02]  /*3150*/  VIADD R2, R9, 0xffffffff ;  /* 0xffffffff09027836 */ /* 0x000fe40000000000 */
[----:B------:R-:W-:-:S03]  /*3160*/  VIADD R23, R22, 0xffffffff ;  /* 0xffffffff16177836 */ /* 0x000fc60000000000 */
[----:B------:R-:W-:-:S04]  /*3170*/  ISETP.GT.U32.AND P0, PT, R2, 0xfd, PT ;  /* 0x000000fd0200780c */ /* 0x000fc80003f04070 */
[----:B------:R-:W-:-:S13]  /*3180*/  ISETP.GT.U32.OR P0, PT, R23, 0xfd, P0 ;  /* 0x000000fd1700780c */ /* 0x000fda0000704470 */
[----:B------:R-:W-:Y:S01]  /*3190*/  @!P0 MOV R21, RZ ;  /* 0x000000ff00158202 */ /* 0x000fe20000000f00 */
[----:B------:R-:W-:Y:S06]  /*31a0*/  @!P0 BRA `(.L_x_59) ;  /* 0x00000000005c8947 */ /* 0x000fec0003800000 */
[----:B------:R-:W-:Y:S02]  /*31b0*/  FSETP.GTU.FTZ.AND P0, PT, |R27|, +INF , PT ;  /* 0x7f8000001b00780b */ /* 0x000fe40003f1c200 */
[----:B------:R-:W-:-:S04]  /*31c0*/  FSETP.GTU.FTZ.AND P1, PT, |R24|, +INF , PT ;  /* 0x7f8000001800780b */ /* 0x000fc80003f3c200 */
[----:B------:R-:W-:-:S13]  /*31d0*/  PLOP3.LUT P0, PT, P0, P1, PT, 0xf8, 0x8f ;  /* 0x00000000008f781c */ /* 0x000fda0000703f70 */
[----:B------:R-:W-:Y:S05]  /*31e0*/  @P0 BRA `(.L_x_60) ;  /* 0x00000004004c0947 */ /* 0x000fea0003800000 */
[----:B------:R-:W-:-:S13]  /*31f0*/  LOP3.LUT P0, RZ, R24, 0x7fffffff, R27, 0xc8, !PT ;  /* 0x7fffffff18ff7812 */ /* 0x000fda000780c81b */
[----:B------:R-:W-:Y:S05]  /*3200*/  @!P0 BRA `(.L_x_61) ;  /* 0x00000004003c8947 */ /* 0x000fea0003800000 */
[C---:B------:R-:W-:Y:S02]  /*3210*/  FSETP.NEU.FTZ.AND P2, PT, |R27|.reuse, +INF , PT ;  /* 0x7f8000001b00780b */ /* 0x040fe40003f5d200 */
[----:B------:R-:W-:Y:S02]  /*3220*/  FSETP.NEU.FTZ.AND P1, PT, |R24|, +INF , PT ;  /* 0x7f8000001800780b */ /* 0x000fe40003f3d200 */
[----:B------:R-:W-:-:S11]  /*3230*/  FSETP.NEU.FTZ.AND P0, PT, |R27|, +INF , PT ;  /* 0x7f8000001b00780b */ /* 0x000fd60003f1d200 */
[----:B------:R-:W-:Y:S05]  /*3240*/  @!P1 BRA !P2, `(.L_x_61) ;  /* 0x00000004002c9947 */ /* 0x000fea0005000000 */
[----:B------:R-:W-:-:S04]  /*3250*/  LOP3.LUT P2, RZ, R27, 0x7fffffff, RZ, 0xc0, !PT ;  /* 0x7fffffff1bff7812 */ /* 0x000fc8000784c0ff */
[----:B------:R-:W-:-:S13]  /*3260*/  PLOP3.LUT P1, PT, P1, P2, PT, 0x2f, 0xf2 ;  /* 0x0000000000f2781c */ /* 0x000fda0000f24577 */
[----:B------:R-:W-:Y:S05]  /*3270*/  @P1 BRA `(.L_x_62) ;  /* 0x0000000400181947 */ /* 0x000fea0003800000 */
[----:B------:R-:W-:-:S04]  /*3280*/  LOP3.LUT P1, RZ, R24, 0x7fffffff, RZ, 0xc0, !PT ;  /* 0x7fffffff18ff7812 */ /* 0x000fc8000782c0ff */
[----:B------:R-:W-:-:S13]  /*3290*/  PLOP3.LUT P0, PT, P0, P1, PT, 0x2f, 0xf2 ;  /* 0x0000000000f2781c */ /* 0x000fda0000702577 */
[----:B------:R-:W-:Y:S05]  /*32a0*/  @P0 BRA `(.L_x_63) ;  /* 0x0000000400000947 */ /* 0x000fea0003800000 */
[----:B------:R-:W-:Y:S02]  /*32b0*/  ISETP.GE.AND P0, PT, R23, RZ, PT ;  /* 0x000000ff1700720c */ /* 0x000fe40003f06270 */
[----:B------:R-:W-:-:S11]  /*32c0*/  ISETP.GE.AND P1, PT, R2, RZ, PT ;  /* 0x000000ff0200720c */ /* 0x000fd60003f26270 */
[----:B------:R-:W-:Y:S02]  /*32d0*/  @P0 IMAD.MOV.U32 R21, RZ, RZ, RZ ;  /* 0x000000ffff150224 */ /* 0x000fe400078e00ff */
[----:B------:R-:W-:Y:S01]  /*32e0*/  @!P0 FFMA R27, R27, 1.84467440737095516160e+19, RZ ;  /* 0x5f8000001b1b8823 */ /* 0x000fe200000000ff */
[----:B------:R-:W-:Y:S02]  /*32f0*/  @!P0 IMAD.MOV.U32 R21, RZ, RZ, -0x40 ;  /* 0xffffffc0ff158424 */ /* 0x000fe400078e00ff */
[----:B------:R-:W-:-:S03]  /*3300*/  @!P1 FFMA R24, R24, 1.84467440737095516160e+19, RZ ;  /* 0x5f80000018189823 */ /* 0x000fc600000000ff */
[----:B------:R-:W-:-:S07]  /*3310*/  @!P1 IADD3 R21, PT, PT, R21, 0x40, RZ ;  /* 0x0000004015159810 */ /* 0x000fce0007ffe0ff */
.L_x_59:
[----:B------:R-:W-:Y:S01]  /*3320*/  LEA R23, R9, 0xc0800000, 0x17 ;  /* 0xc080000009177811 */ /* 0x000fe200078eb8ff */
[----:B------:R-:W-:Y:S01]  /*3330*/  VIADD R22, R22, 0xffffff81 ;  /* 0xffffff8116167836 */ /* 0x000fe20000000000 */
[----:B------:R-:W-:Y:S03]  /*3340*/  BSSY.RECONVERGENT B4, `(.L_x_64) ;  /* 0x0000035000047945 */ /* 0x000fe60003800200 */
[----:B------:R-:W-:-:S04]  /*3350*/  IMAD.IADD R24, R24, 0x1, -R23 ;  /* 0x0000000118187824 */ /* 0x000fc800078e0a17 */
[----:B------:R-:W0:Y:S01]  /*3360*/  MUFU.RCP R2, R24 ;  /* 0x0000001800027308 */ /* 0x000e220000001000 */
[----:B------:R-:W-:-:S04]  /*3370*/  FADD.FTZ R25, -R24, -RZ ;  /* 0x800000ff18197221 */ /* 0x000fc80000010100 */
[----:B0-----:R-:W-:-:S04]  /*3380*/  FFMA R23, R2, R25, 1 ;  /* 0x3f80000002177423 */ /* 0x001fc80000000019 */
[----:B------:R-:W-:Y:S01]  /*3390*/  FFMA R23, R2, R23, R2 ;  /* 0x0000001702177223 */ /* 0x000fe20000000002 */
[C---:B------:R-:W-:Y:S01]  /*33a0*/  IMAD R2, R22.reuse, -0x800000, R27 ;  /* 0xff80000016027824 */ /* 0x040fe200078e021b */
[----:B------:R-:W-:-:S03]  /*33b0*/  IADD3 R22, PT, PT, R22, 0x7f, -R9 ;  /* 0x0000007f16167810 */ /* 0x000fc60007ffe809 */
[----:B------:R-:W-:Y:S01]  /*33c0*/  FFMA R24, R2, R23, RZ ;  /* 0x0000001702187223 */ /* 0x000fe200000000ff */
[----:B------:R-:W-:-:S03]  /*33d0*/  IADD3 R21, PT, PT, R22, R21, RZ ;  /* 0x0000001516157210 */ /* 0x000fc60007ffe0ff */
[----:B------:R-:W-:-:S04]  /*33e0*/  FFMA R26, R25, R24, R2 ;  /* 0x00000018191a7223 */ /* 0x000fc80000000002 */
[----:B------:R-:W-:-:S04]  /*33f0*/  FFMA R26, R23, R26, R24 ;  /* 0x0000001a171a7223 */ /* 0x000fc80000000018 */
[----:B------:R-:W-:-:S04]  /*3400*/  FFMA R25, R25, R26, R2 ;  /* 0x0000001a19197223 */ /* 0x000fc80000000002 */
[----:B------:R-:W-:-:S05]  /*3410*/  FFMA R2, R23, R25, R26 ;  /* 0x0000001917027223 */ /* 0x000fca000000001a */
[----:B------:R-:W-:-:S04]  /*3420*/  SHF.R.U32.HI R9, RZ, 0x17, R2 ;  /* 0x00000017ff097819 */ /* 0x000fc80000011602 */
[----:B------:R-:W-:-:S05]  /*3430*/  LOP3.LUT R22, R9, 0xff, RZ, 0xc0, !PT ;  /* 0x000000ff09167812 */ /* 0x000fca00078ec0ff */
[----:B------:R-:W-:-:S04]  /*3440*/  IMAD.IADD R9, R22, 0x1, R21 ;  /* 0x0000000116097824 */ /* 0x000fc800078e0215 */
[----:B------:R-:W-:-:S05]  /*3450*/  VIADD R22, R9, 0xffffffff ;  /* 0xffffffff09167836 */ /* 0x000fca0000000000 */
[----:B------:R-:W-:-:S13]  /*3460*/  ISETP.GE.U32.AND P0, PT, R22, 0xfe, PT ;  /* 0x000000fe1600780c */ /* 0x000fda0003f06070 */
[----:B------:R-:W-:Y:S05]  /*3470*/  @!P0 BRA `(.L_x_65) ;  /* 0x0000000000808947 */ /* 0x000fea0003800000 */
[----:B------:R-:W-:-:S13]  /*3480*/  ISETP.GT.AND P0, PT, R9, 0xfe, PT ;  /* 0x000000fe0900780c */ /* 0x000fda0003f04270 */
[----:B------:R-:W-:Y:S05]  /*3490*/  @P0 BRA `(.L_x_66) ;  /* 0x00000000006c0947 */ /* 0x000fea0003800000 */
[----:B------:R-:W-:-:S13]  /*34a0*/  ISETP.GE.AND P0, PT, R9, 0x1, PT ;  /* 0x000000010900780c */ /* 0x000fda0003f06270 */
[----:B------:R-:W-:Y:S05]  /*34b0*/  @P0 BRA `(.L_x_67) ;  /* 0x0000000000740947 */ /* 0x000fea0003800000 */
[----:B------:R-:W-:Y:S02]  /*34c0*/  ISETP.GE.AND P0, PT, R9, -0x18, PT ;  /* 0xffffffe80900780c */ /* 0x000fe40003f06270 */
[----:B------:R-:W-:-:S11]  /*34d0*/  LOP3.LUT R2, R2, 0x80000000, RZ, 0xc0, !PT ;  /* 0x8000000002027812 */ /* 0x000fd600078ec0ff */
[----:B------:R-:W-:Y:S05]  /*34e0*/  @!P0 BRA `(.L_x_67) ;  /* 0x0000000000688947 */ /* 0x000fea0003800000 */
[CCC-:B------:R-:W-:Y:S01]  /*34f0*/  FFMA.RZ R21, R23.reuse, R25.reuse, R26.reuse ;  /* 0x0000001917157223 */ /* 0x1c0fe2000000c01a */
[CCC-:B------:R-:W-:Y:S01]  /*3500*/  FFMA.RP R22, R23.reuse, R25.reuse, R26.reuse ;  /* 0x0000001917167223 */ /* 0x1c0fe2000000801a */
[----:B------:R-:W-:Y:S01]  /*3510*/  FFMA.RM R25, R23, R25, R26 ;  /* 0x0000001917197223 */ /* 0x000fe2000000401a */
[----:B------:R-:W-:Y:S02]  /*3520*/  IADD3 R23, PT, PT, R9, 0x20, RZ ;  /* 0x0000002009177810 */ /* 0x000fe40007ffe0ff */
[----:B------:R-:W-:Y:S02]  /*3530*/  LOP3.LUT R21, R21, 0x7fffff, RZ, 0xc0, !PT ;  /* 0x007fffff15157812 */ /* 0x000fe400078ec0ff */
[----:B------:R-:W-:Y:S02]  /*3540*/  ISETP.NE.AND P2, PT, R9, RZ, PT ;  /* 0x000000ff0900720c */ /* 0x000fe40003f45270 */
[----:B------:R-:W-:Y:S02]  /*3550*/  LOP3.LUT R24, R21, 0x800000, RZ, 0xfc, !PT ;  /* 0x0080000015187812 */ /* 0x000fe400078efcff */
[----:B------:R-:W-:Y:S01]  /*3560*/  ISETP.NE.AND P1, PT, R9, RZ, PT ;  /* 0x000000ff0900720c */ /* 0x000fe20003f25270 */
[----:B------:R-:W-:Y:S01]  /*3570*/  IMAD.MOV R9, RZ, RZ, -R9 ;  /* 0x000000ffff097224 */ /* 0x000fe200078e0a09 */
[----:B------:R-:W-:-:S02]  /*3580*/  SHF.L.U32 R23, R24, R23, RZ ;  /* 0x0000001718177219 */ /* 0x000fc400000006ff */
[----:B------:R-:W-:Y:S02]  /*3590*/  FSETP.NEU.FTZ.AND P0, PT, R22, R25, PT ;  /* 0x000000191600720b */ /* 0x000fe40003f1d000 */
[----:B------:R-:W-:Y:S02]  /*35a0*/  SEL R9, R9, RZ, P2 ;  /* 0x000000ff09097207 */ /* 0x000fe40001000000 */
[----:B------:R-:W-:Y:S02]  /*35b0*/  ISETP.NE.AND P1, PT, R23, RZ, P1 ;  /* 0x000000ff1700720c */ /* 0x000fe40000f25270 */
[----:B------:R-:W-:Y:S02]  /*35c0*/  SHF.R.U32.HI R24, RZ, R9, R24 ;  /* 0x00000009ff187219 */ /* 0x000fe40000011618 */
[----:B------:R-:W-:Y:S02]  /*35d0*/  PLOP3.LUT P0, PT, P0, P1, PT, 0xf8, 0x8f ;  /* 0x00000000008f781c */ /* 0x000fe40000703f70 */
[----:B------:R-:W-:-:S02]  /*35e0*/  SHF.R.U32.HI R21, RZ, 0x1, R24 ;  /* 0x00000001ff157819 */ /* 0x000fc40000011618 */
[----:B------:R-:W-:-:S04]  /*35f0*/  SEL R22, RZ, 0x1, !P0 ;  /* 0x00000001ff167807 */ /* 0x000fc80004000000 */
[----:B------:R-:W-:-:S04]  /*3600*/  LOP3.LUT R9, R22, 0x1, R21, 0xf8, !PT ;  /* 0x0000000116097812 */ /* 0x000fc800078ef815 */
[----:B------:R-:W-:-:S05]  /*3610*/  LOP3.LUT R24, R9, R24, RZ, 0xc0, !PT ;  /* 0x0000001809187212 */ /* 0x000fca00078ec0ff */
[----:B------:R-:W-:-:S05]  /*3620*/  IMAD.IADD R21, R21, 0x1, R24 ;  /* 0x0000000115157824 */ /* 0x000fca00078e0218 */
[----:B------:R-:W-:Y:S01]  /*3630*/  LOP3.LUT R2, R21, R2, RZ, 0xfc, !PT ;  /* 0x0000000215027212 */ /* 0x000fe200078efcff */
[----:B------:R-:W-:Y:S06]  /*3640*/  BRA `(.L_x_67) ;  /* 0x0000000000107947 */ /* 0x000fec0003800000 */
.L_x_66:
[----:B------:R-:W-:-:S04]  /*3650*/  LOP3.LUT R2, R2, 0x80000000, RZ, 0xc0, !PT ;  /* 0x8000000002027812 */ /* 0x000fc800078ec0ff */
[----:B------:R-:W-:Y:S01]  /*3660*/  LOP3.LUT R2, R2, 0x7f800000, RZ, 0xfc, !PT ;  /* 0x7f80000002027812 */ /* 0x000fe200078efcff */
[----:B------:R-:W-:Y:S06]  /*3670*/  BRA `(.L_x_67) ;  /* 0x0000000000047947 */ /* 0x000fec0003800000 */
.L_x_65:
[----:B------:R-:W-:-:S07]  /*3680*/  LEA R2, R21, R2, 0x17 ;  /* 0x0000000215027211 */ /* 0x000fce00078eb8ff */
.L_x_67:
[----:B------:R-:W-:Y:S05]  /*3690*/  BSYNC.RECONVERGENT B4 ;  /* 0x0000000000047941 */ /* 0x000fea0003800200 */
.L_x_64:
[----:B------:R-:W-:Y:S05]  /*36a0*/  BRA `(.L_x_68) ;  /* 0x0000000000207947 */ /* 0x000fea0003800000 */
.L_x_63:
[----:B------:R-:W-:-:S04]  /*36b0*/  LOP3.LUT R24, R24, 0x80000000, R27, 0x48, !PT ;  /* 0x8000000018187812 */ /* 0x000fc800078e481b */
[----:B------:R-:W-:Y:S01]  /*36c0*/  LOP3.LUT R2, R24, 0x7f800000, RZ, 0xfc, !PT ;  /* 0x7f80000018027812 */ /* 0x000fe200078efcff */
[----:B------:R-:W-:Y:S06]  /*36d0*/  BRA `(.L_x_68) ;  /* 0x0000000000147947 */ /* 0x000fec0003800000 */
.L_x_62:
[----:B------:R-:W-:Y:S01]  /*36e0*/  LOP3.LUT R2, R24, 0x80000000, R27, 0x48, !PT ;  /* 0x8000000018027812 */ /* 0x000fe200078e481b */
[----:B------:R-:W-:Y:S06]  /*36f0*/  BRA `(.L_x_68) ;  /* 0x00000000000c7947 */ /* 0x000fec0003800000 */
.L_x_61:
[----:B------:R-:W0:Y:S01]  /*3700*/  MUFU.RSQ R2, -QNAN ;  /* 0xffc0000000027908 */ /* 0x000e220000001400 */
[----:B------:R-:W-:Y:S05]  /*3710*/  BRA `(.L_x_68) ;  /* 0x0000000000047947 */ /* 0x000fea0003800000 */
.L_x_60:
[----:B------:R-:W-:-:S07]  /*3720*/  FADD.FTZ R2, R27, R24 ;  /* 0x000000181b027221 */ /* 0x000fce0000010000 */
.L_x_68:
[----:B------:R-:W-:Y:S05]  /*3730*/  BSYNC.RECONVERGENT B3 ;  /* 0x0000000000037941 */ /* 0x000fea0003800200 */
.L_x_58:
[----:B------:R-:W-:-:S04]  /*3740*/  IMAD.MOV.U32 R9, RZ, RZ, 0x0 ;  /* 0x00000000ff097424 */ /* 0x000fc800078e00ff */
[----:B0-----:R-:W-:Y:S05]  /*3750*/  RET.REL.NODEC R8 `(_Z23ProjParaDisCUDA2dKernelILb1EEvPfyPKfiiiiffffffff) ;  /* 0xffffffc808287950 */ /* 0x001fea0003c3ffff */
.L_x_69:
[----:B------:R-:W-:-:S00]  /*3760*/  BRA `(.L_x_69) ;  /* 0xfffffffc00fc7947 */ /* 0x000fc0000383ffff */
[----:B------:R-:W-:-:S00]  /*3770*/  NOP ;  /* 0x0000000000007918 */ /* 0x000fc00000000000 */
        /* <DEDUP_REMOVED lines=8> */
.L_x_265:


//--------------------- .text._Z27BackProjParaDisCUDA2dKernelILb0EEvPfPKfS2_iiiiffffffff --------------------------
	.section	.text._Z27BackProjParaDisCUDA2dKernelILb0EEvPfPKfS2_iiiiffffffff,"ax",@progbits
	.align	128
        .global         _Z27BackProjParaDisCUDA2dKernelILb0EEvPfPKfS2_iiiiffffffff
        .type           _Z27BackProjParaDisCUDA2dKernelILb0EEvPfPKfS2_iiiiffffffff,@function
        .size           _Z27BackProjParaDisCUDA2dKernelILb0EEvPfPKfS2_iiiiffffffff,(.L_x_267 - _Z27BackProjParaDisCUDA2dKernelILb0EEvPfPKfS2_iiiiffffffff)
        .other          _Z27BackProjParaDisCUDA2dKernelILb0EEvPfPKfS2_iiiiffffffff,@"STO_CUDA_ENTRY STV_DEFAULT"
_Z27BackProjParaDisCUDA2dKernelILb0EEvPfPKfS2_iiiiffffffff:
.text._Z27BackProjParaDisCUDA2dKernelILb0EEvPfPKfS2_iiiiffffffff:
[----:B------:R-:W0:Y:S01]  /*0000*/  LDC R1, c[0x0][0x37c] ;  /* 0x0000df00ff017b82 */ /* 0x000e220000000800 */
[----:B------:R-:W1:Y:S07]  /*0010*/  S2R R12, SR_CTAID.Y ;  /* 0x00000000000c7919 */ /* 0x000e6e0000002600 */
[----:B------:R-:W1:Y:S01]  /*0020*/  LDC.64 R2, c[0x0][0x390] ;  /* 0x0000e400ff027b82 */ /* 0x000e620000000a00 */
[----:B------:R-:W2:Y:S01]  /*0030*/  LDCU.64 UR8, c[0x0][0x358] ;  /* 0x00006b00ff0877ac */ /* 0x000ea20008000a00 */
[----:B0-----:R-:W-:Y:S01]  /*0040*/  VIADD R1, R1, 0xffffffe0 ;  /* 0xffffffe001017836 */ /* 0x001fe20000000000 */
[----:B------:R-:W0:Y:S01]  /*0050*/  LDCU UR5, c[0x0][0x3a4] ;  /* 0x00007480ff0577ac */ /* 0x000e220008000800 */
[----:B-1----:R-:W-:-:S05]  /*0060*/  IMAD.WIDE.U32 R2, R12, 0x4, R2 ;  /* 0x000000040c027825 */ /* 0x002fca00078e0002 */
[----:B--2---:R-:W2:Y:S01]  /*0070*/  LDG.E.CONSTANT R15, desc[UR8][R2.64] ;  /* 0x00000008020f7981 */ /* 0x004ea2000c1e9900 */
[----:B------:R-:W1:Y:S08]  /*0080*/  S2UR UR4, SR_CTAID.Z ;  /* 0x00000000000479c3 */ /* 0x000e700000002700 */
[----:B------:R-:W1:Y:S08]  /*0090*/  LDC R4, c[0x0][0x360] ;  /* 0x0000d800ff047b82 */ /* 0x000e700000000800 */
[----:B------:R-:W3:Y:S01]  /*00a0*/  S2UR UR6, SR_CTAID.X ;  /* 0x00000000000679c3 */ /* 0x000ee20000002500 */
[----:B-1----:R-:W-:-:S04]  /*00b0*/  IMAD R13, R4, UR4, RZ ;  /* 0x00000004040d7c24 */ /* 0x002fc8000f8e02ff */
[----:B------:R-:W-:-:S05]  /*00c0*/  IMAD.IADD R0, R13, 0x1, R4 ;  /* 0x000000010d007824 */ /* 0x000fca00078e0204 */
[----:B0-----:R-:W-:Y:S01]  /*00d0*/  ISETP.GT.U32.AND P1, PT, R0, UR5, PT ;  /* 0x0000000500007c0c */ /* 0x001fe2000bf24070 */
[C---:B--2---:R-:W-:Y:S01]  /*00e0*/  FMUL R6, R15.reuse, 0.63661974668502807617 ;  /* 0x3f22f9830f067820 */ /* 0x044fe20000400000 */
[----:B------:R-:W-:-:S03]  /*00f0*/  FSETP.GE.AND P0, PT, |R15|, 105615, PT ;  /* 0x47ce47800f00780b */ /* 0x000fc60003f06200 */
[----:B------:R-:W0:Y:S02]  /*0100*/  F2I.NTZ R11, R6 ;  /* 0x00000006000b7305 */ /* 0x000e240000203100 */
[----:B0-----:R-:W-:Y:S01]  /*0110*/  I2FP.F32.S32 R10, R11 ;  /* 0x0000000b000a7245 */ /* 0x001fe20000201400 */
[----:B------:R-:W-:-:S04]  /*0120*/  IMAD.MOV.U32 R14, RZ, RZ, R11 ;  /* 0x000000ffff0e7224 */ /* 0x000fc800078e000b */
[----:B------:R-:W-:-:S04]  /*0130*/  FFMA R5, R10, -1.5707962512969970703, R15 ;  /* 0xbfc90fda0a057823 */ /* 0x000fc8000000000f */
[----:B------:R-:W-:Y:S01]  /*0140*/  FFMA R3, R10, -7.5497894158615963534e-08, R5 ;  /* 0xb3a221680a037823 */ /* 0x000fe20000000005 */
[----:B------:R-:W-:-:S03]  /*0150*/  IADD3 R5, PT, PT, -R13, UR5, RZ ;  /* 0x000000050d057c10 */ /* 0x000fc6000fffe1ff */
[----:B------:R-:W-:Y:S01]  /*0160*/  FFMA R10, R10, -5.3903029534742383927e-15, R3 ;  /* 0xa7c234c50a0a7823 */ /* 0x000fe20000000003 */
[----:B------:R-:W-:-:S03]  /*0170*/  SEL R5, R5, R4, P1 ;  /* 0x0000000405057207 */ /* 0x000fc60000800000 */
[----:B------:R-:W-:Y:S01]  /*0180*/  IMAD.MOV.U32 R0, RZ, RZ, R10 ;  /* 0x000000ffff007224 */ /* 0x000fe200078e000a */
[----:B---3--:R-:W-:Y:S06]  /*0190*/  @!P0 BRA `(.L_x_70) ;  /* 0x0000000000dc8947 */ /* 0x008fec0003800000 */
[----:B------:R-:W-:-:S13]  /*01a0*/  FSETP.NEU.AND P1, PT, |R15|, +INF , PT ;  /* 0x7f8000000f00780b */ /* 0x000fda0003f2d200 */
[----:B------:R-:W-:Y:S01]  /*01b0*/  @!P1 FMUL R0, RZ, R15 ;  /* 0x0000000fff009220 */ /* 0x000fe20000400000 */
[----:B------:R-:W-:Y:S01]  /*01c0*/  @!P1 MOV R11, RZ ;  /* 0x000000ff000b9202 */ /* 0x000fe20000000f00 */
[----:B------:R-:W-:Y:S06]  /*01d0*/  @!P1 BRA `(.L_x_70) ;  /* 0x0000000000cc9947 */ /* 0x000fec0003800000 */
[----:B------:R-:W-:Y:S01]  /*01e0*/  IMAD.SHL.U32 R2, R15, 0x100, RZ ;  /* 0x000001000f027824 */ /* 0x000fe200078e00ff */
[----:B------:R-:W0:Y:S01]  /*01f0*/  LDCU.64 UR10, c[0x4][URZ] ;  /* 0x01000000ff0a77ac */ /* 0x000e220008000a00 */
[----:B------:R-:W-:Y:S02]  /*0200*/  IMAD.MOV.U32 R6, RZ, RZ, RZ ;  /* 0x000000ffff067224 */ /* 0x000fe400078e00ff */
[----:B------:R-:W-:Y:S01]  /*0210*/  IMAD.MOV.U32 R17, RZ, RZ, RZ ;  /* 0x000000ffff117224 */ /* 0x000fe200078e00ff */
[----:B------:R-:W-:Y:S01]  /*0220*/  LOP3.LUT R7, R2, 0x80000000, RZ, 0xfc, !PT ;  /* 0x8000000002077812 */ /* 0x000fe200078efcff */
[----:B------:R-:W-:Y:S01]  /*0230*/  IMAD.MOV.U32 R0, RZ, RZ, R1 ;  /* 0x000000ffff007224 */ /* 0x000fe200078e0001 */
[----:B------:R-:W-:-:S06]  /*0240*/  UMOV UR4, URZ ;  /* 0x000000ff00047c82 */ /* 0x000fcc0008000000 */
.L_x_71:
[----:B0-----:R-:W-:Y:S01]  /*0250*/  MOV R8, UR10 ;  /* 0x0000000a00087c02 */ /* 0x001fe20008000f00 */
[----:B------:R-:W-:-:S05]  /*0260*/  IMAD.U32 R9, RZ, RZ, UR11 ;  /* 0x0000000bff097e24 */ /* 0x000fca000f8e00ff */
        /* <DEDUP_REMOVED lines=42> */
.L_x_70:
[----:B------:R-:W-:Y:S01]  /*0510*/  LOP3.LUT R7, R11, 0x1, RZ, 0xc0, !PT ;  /* 0x000000010b077812 */ /* 0x000fe200078ec0ff */
[----:B------:R-:W-:Y:S02]  /*0520*/  IMAD.MOV.U32 R9, RZ, RZ, 0x37cbac00 ;  /* 0x37cbac00ff097424 */ /* 0x000fe400078e00ff */
[----:B------:R-:W-:Y:S01]  /*0530*/  FMUL R2, R0, R0 ;  /* 0x0000000000027220 */ /* 0x000fe20000400000 */
[----:B------:R-:W0:Y:S01]  /*0540*/  S2R R6, SR_TID.X ;  /* 0x0000000000067919 */ /* 0x000e220000002100 */
[----:B------:R-:W-:Y:S01]  /*0550*/  ISETP.NE.U32.AND P1, PT, R7, 0x1, PT ;  /* 0x000000010700780c */ /* 0x000fe20003f25070 */
[----:B------:R-:W-:Y:S02]  /*0560*/  IMAD.MOV.U32 R7, RZ, RZ, 0x3d2aaabb ;  /* 0x3d2aaabbff077424 */ /* 0x000fe400078e00ff */
[----:B------:R-:W-:Y:S01]  /*0570*/  FFMA R3, R2, R9, -0.0013887860113754868507 ;  /* 0xbab607ed02037423 */ /* 0x000fe20000000009 */
[----:B------:R-:W-:Y:S02]  /*0580*/  MOV R8, 0x3effffff ;  /* 0x3effffff00087802 */ /* 0x000fe40000000f00 */
[----:B------:R-:W-:-:S02]  /*0590*/  LOP3.LUT P2, RZ, R11, 0x2, RZ, 0xc0, !PT ;  /* 0x000000020bff7812 */ /* 0x000fc4000784c0ff */
[----:B------:R-:W-:Y:S02]  /*05a0*/  FSEL R3, R3, -0.00019574658654164522886, !P1 ;  /* 0xb94d415303037808 */ /* 0x000fe40004800000 */
[----:B------:R-:W-:Y:S02]  /*05b0*/  FSEL R7, R7, 0.0083327032625675201416, !P1 ;  /* 0x3c0885e407077808 */ /* 0x000fe40004800000 */
[----:B------:R-:W-:Y:S02]  /*05c0*/  FSEL R8, -R8, -0.16666662693023681641, !P1 ;  /* 0xbe2aaaa808087808 */ /* 0x000fe40004800100 */
[----:B------:R-:W-:Y:S01]  /*05d0*/  FSEL R11, R0, 1, P1 ;  /* 0x3f800000000b7808 */ /* 0x000fe20000800000 */
[----:B------:R-:W-:-:S04]  /*05e0*/  FFMA R3, R2, R3, R7 ;  /* 0x0000000302037223 */ /* 0x000fc80000000007 */
[C---:B------:R-:W-:Y:S01]  /*05f0*/  FFMA R3, R2.reuse, R3, R8 ;  /* 0x0000000302037223 */ /* 0x040fe20000000008 */
[----:B------:R-:W-:-:S04]  /*0600*/  FFMA R2, R2, R11, RZ ;  /* 0x0000000b02027223 */ /* 0x000fc800000000ff */
        /* <DEDUP_REMOVED lines=10> */
[----:B------:R-:W1:Y:S01]  /*06b0*/  LDCU.64 UR10, c[0x4][URZ] ;  /* 0x01000000ff0a77ac */ /* 0x000e620008000a00 */
[----:B------:R-:W-:Y:S01]  /*06c0*/  IMAD.MOV.U32 R0, RZ, RZ, R1 ;  /* 0x000000ffff007224 */ /* 0x000fe200078e0001 */
[----:B------:R-:W-:Y:S01]  /*06d0*/  LOP3.LUT R21, R2, 0x80000000, RZ, 0xfc, !PT ;  /* 0x8000000002157812 */ /* 0x000fe200078efcff */
[----:B------:R-:W-:-:S06]  /*06e0*/  UMOV UR4, URZ ;  /* 0x000000ff00047c82 */ /* 0x000fcc0008000000 */
.L_x_73:
[----:B-1----:R-:W-:Y:S02]  /*06f0*/  IMAD.U32 R16, RZ, RZ, UR10 ;  /* 0x0000000aff107e24 */ /* 0x002fe4000f8e00ff */
[----:B------:R-:W-:-:S05]  /*0700*/  IMAD.U32 R17, RZ, RZ, UR11 ;  /* 0x0000000bff117e24 */ /* 0x000fca000f8e00ff */
[----:B------:R-:W2:Y:S01]  /*0710*/  LDG.E.CONSTANT R2, desc[UR8][R16.64] ;  /* 0x0000000810027981 */ /* 0x000ea2000c1e9900 */
[----:B------:R-:W-:Y:S02]  /*0720*/  UIADD3 UR10, UP0, UPT, UR10, 0x4, URZ ;  /* 0x000000040a0a7890 */ /* 0x000fe4000ff1e0ff */
[----:B------:R-:W-:Y:S02]  /*0730*/  UIADD3 UR4, UPT, UPT, UR4, 0x1, URZ ;  /* 0x0000000104047890 */ /* 0x000fe4000fffe0ff */
[----:B------:R-:W-:Y:S02]  /*0740*/  UIADD3.X UR11, UPT, UPT, URZ, UR11, URZ, UP0, !UPT ;  /* 0x0000000bff0b7290 */ /* 0x000fe400087fe4ff */
[----:B------:R-:W-:Y:S01]  /*0750*/  UISETP.NE.AND UP0, UPT, UR4, 0x6, UPT ;  /* 0x000000060400788c */ /* 0x000fe2000bf05270 */
[----:B--2---:R-:W-:-:S03]  /*0760*/  IMAD.WIDE.U32 R2, R2, R21, RZ ;  /* 0x0000001502027225 */ /* 0x004fc600078e00ff */
[----:B------:R-:W-:-:S04]  /*0770*/  IADD3 R7, P0, PT, R2, R8, RZ ;  /* 0x0000000802077210 */ /* 0x000fc80007f1e0ff */
[----:B------:R-:W-:Y:S01]  /*0780*/  IADD3.X R8, PT, PT, R3, R19, RZ, P0, !PT ;  /* 0x0000001303087210 */ /* 0x000fe200007fe4ff */
[----:B------:R1:W-:Y:S02]  /*0790*/  STL [R0], R7 ;  /* 0x0000000700007387 */ /* 0x0003e40000100800 */
[----:B-1----:R-:W-:Y:S01]  /*07a0*/  VIADD R0, R0, 0x4 ;  /* 0x0000000400007836 */ /* 0x002fe20000000000 */
        /* <DEDUP_REMOVED lines=17> */
[C---:B------:R-:W-:Y:S01]  /*08c0*/  SHF.L.W.U32.HI R2, R3.reuse, 0x2, R0 ;  /* 0x0000000203027819 */ /* 0x040fe20000010e00 */
[----:B------:R-:W-:-:S03]  /*08d0*/  IMAD.SHL.U32 R3, R3, 0x4, RZ ;  /* 0x0000000403037824 */ /* 0x000fc600078e00ff */
[----:B------:R-:W-:Y:S02]  /*08e0*/  SHF.R.S32.HI R7, RZ, 0x1f, R2 ;  /* 0x0000001fff077819 */ /* 0x000fe40000011402 */
[----:B------:R-:W-:Y:S02]  /*08f0*/  LOP3.LUT R15, R2, R15, RZ, 0x3c, !PT ;  /* 0x0000000f020f7212 */ /* 0x000fe400078e3cff */
[C---:B------:R-:W-:Y:S02]  /*0900*/  LOP3.LUT R16, R7.reuse, R3, RZ, 0x3c, !PT ;  /* 0x0000000307107212 */ /* 0x040fe400078e3cff */
[----:B------:R-:W-:Y:S02]  /*0910*/  LOP3.LUT R17, R7, R2, RZ, 0x3c, !PT ;  /* 0x0000000207117212 */ /* 0x000fe400078e3cff */
[----:B------:R-:W-:Y:S02]  /*0920*/  SHF.R.U32.HI R3, RZ, 0x1e, R0 ;  /* 0x0000001eff037819 */ /* 0x000fe40000011600 */
[----:B------:R-:W-:-:S02]  /*0930*/  ISETP.GE.AND P0, PT, R15, RZ, PT ;  /* 0x000000ff0f00720c */ /* 0x000fc40003f06270 */
[----:B------:R-:W2:Y:S01]  /*0940*/  I2F.F64.S64 R16, R16 ;  /* 0x0000001000107312 */ /* 0x000ea20000301c00 */
[----:B------:R-:W-:-:S04]  /*0950*/  LEA.HI R14, R2, R3, RZ, 0x1 ;  /* 0x00000003020e7211 */ /* 0x000fc800078f08ff */
[----:B------:R-:W-:-:S05]  /*0960*/  IADD3 R0, PT, PT, -R14, RZ, RZ ;  /* 0x000000ff0e007210 */ /* 0x000fca0007ffe1ff */
[----:B------:R-:W-:Y:S01]  /*0970*/  @!P1 IMAD.MOV.U32 R14, RZ, RZ, R0 ;  /* 0x000000ffff0e9224 */ /* 0x000fe200078e0000 */
[----:B--2---:R-:W-:-:S10]  /*0980*/  DMUL R18, R16, UR10 ;  /* 0x0000000a10127c28 */ /* 0x004fd40008000000 */
[----:B------:R-:W2:Y:S02]  /*0990*/  F2F.F32.F64 R18, R18 ;  /* 0x0000001200127310 */ /* 0x000ea40000301000 */
[----:B-12---:R-:W-:-:S07]  /*09a0*/  FSEL R10, -R18, R18, !P0 ;  /* 0x00000012120a7208 */ /* 0x006fce0004000100 */
.L_x_72:
[----:B------:R-:W-:Y:S01]  /*09b0*/  FMUL R0, R10, R10 ;  /* 0x0000000a0a007220 */ /* 0x000fe20000400000 */
[----:B------:R-:W-:Y:S01]  /*09c0*/  LOP3.LUT R2, R14, 0x1, RZ, 0xc0, !PT ;  /* 0x000000010e027812 */ /* 0x000fe200078ec0ff */
[----:B------:R-:W-:Y:S02]  /*09d0*/  IMAD.MOV.U32 R3, RZ, RZ, 0x3c0885e4 ;  /* 0x3c0885e4ff037424 */ /* 0x000fe400078e00ff */
[----:B------:R-:W-:Y:S01]  /*09e0*/  FFMA R9, R0, R9, -0.0013887860113754868507 ;  /* 0xbab607ed00097423 */ /* 0x000fe20000000009 */
[----:B------:R-:W-:Y:S01]  /*09f0*/  ISETP.NE.U32.AND P0, PT, R2, 0x1, PT ;  /* 0x000000010200780c */ /* 0x000fe20003f05070 */
[----:B------:R-:W-:Y:S01]  /*0a00*/  VIADD R14, R14, 0x1 ;  /* 0x000000010e0e7836 */ /* 0x000fe20000000000 */
[----:B------:R-:W-:Y:S02]  /*0a10*/  MOV R2, 0x3e2aaaa8 ;  /* 0x3e2aaaa800027802 */ /* 0x000fe40000000f00 */
[----:B------:R-:W-:Y:S02]  /*0a20*/  FSEL R9, R9, -0.00019574658654164522886, P0 ;  /* 0xb94d415309097808 */ /* 0x000fe40000000000 */
[----:B------:R-:W-:-:S02]  /*0a30*/  FSEL R3, R3, 0.041666727513074874878, !P0 ;  /* 0x3d2aaabb03037808 */ /* 0x000fc40004000000 */
[----:B------:R-:W-:Y:S02]  /*0a40*/  LOP3.LUT P1, RZ, R14, 0x2, RZ, 0xc0, !PT ;  /* 0x000000020eff7812 */ /* 0x000fe4000782c0ff */
[----:B------:R-:W-:Y:S01]  /*0a50*/  FSEL R10, R10, 1, !P0 ;  /* 0x3f8000000a0a7808 */ /* 0x000fe20004000000 */
[----:B------:R-:W-:Y:S01]  /*0a60*/  FFMA R9, R0, R9, R3 ;  /* 0x0000000900097223 */ /* 0x000fe20000000003 */
[----:B------:R-:W-:-:S03]  /*0a70*/  FSEL R2, -R2, -0.4999999701976776123, !P0 ;  /* 0xbeffffff02027808 */ /* 0x000fc60004000100 */
[C---:B------:R-:W-:Y:S02]  /*0a80*/  FFMA R3, R0.reuse, R10, RZ ;  /* 0x0000000a00037223 */ /* 0x040fe400000000ff */
[----:B------:R-:W-:-:S04]  /*0a90*/  FFMA R2, R0, R9, R2 ;  /* 0x0000000900027223 */ /* 0x000fc80000000002 */
[----:B------:R-:W-:-:S04]  /*0aa0*/  FFMA R10, R3, R2, R10 ;  /* 0x00000002030a7223 */ /* 0x000fc8000000000a */
[----:B------:R-:W-:-:S04]  /*0ab0*/  @P1 FADD R10, RZ, -R10 ;  /* 0x8000000aff0a1221 */ /* 0x000fc80000000000 */
[----:B------:R-:W-:-:S05]  /*0ac0*/  FMUL R0, R10, R10 ;  /* 0x0000000a0a007220 */ /* 0x000fca0000400000 */
[----:B------:R-:W-:Y:S01]  /*0ad0*/  FSETP.GT.AND P0, PT, R0, 0.5, PT ;  /* 0x3f0000000000780b */ /* 0x000fe20003f04000 */
[----:B0-----:R-:W-:-:S12]  /*0ae0*/  IMAD.IADD R0, R13, 0x1, R6 ;  /* 0x000000010d007824 */ /* 0x001fd800078e0206 */
[----:B------:R-:W-:Y:S05]  /*0af0*/  @!P0 BRA `(.L_x_74) ;  /* 0x0000001000008947 */ /* 0x000fea0003800000 */
[----:B------:R-:W-:Y:S02]  /*0b00*/  ISETP.GE.AND P1, PT, R0, UR5, PT ;  /* 0x0000000500007c0c */ /* 0x000fe4000bf26270 */
[----:B------:R-:W-:Y:S01]  /*0b10*/  FSETP.GE.AND P0, PT, R10, RZ, PT ;  /* 0x000000ff0a00720b */ /* 0x000fe20003f06000 */
[----:B------:R-:W0:Y:S01]  /*0b20*/  I2F.F64 R18, UR5 ;  /* 0x0000000500127d12 */ /* 0x000e220008201c00 */
[----:B------:R-:W1:Y:S09]  /*0b30*/  LDCU UR4, c[0x0][0x3b0] ;  /* 0x00007600ff0477ac */ /* 0x000e720008000800 */
[----:B------:R-:W2:Y:S01]  /*0b40*/  @!P1 LDC R9, c[0x0][0x3a0] ;  /* 0x0000e800ff099b82 */ /* 0x000ea20000000800 */
[----:B------:R-:W-:-:S05]  /*0b50*/  @!P1 LOP3.LUT R7, RZ, R0, RZ, 0x33, !PT ;  /* 0x00000000ff079212 */ /* 0x000fca00078e33ff */
[----:B------:R-:W-:Y:S02]  /*0b60*/  @!P1 VIADD R7, R7, UR5 ;  /* 0x0000000507079c36 */ /* 0x000fe40008000000 */
[----:B------:R-:W3:Y:S03]  /*0b70*/  @!P1 LDC.64 R2, c[0x0][0x388] ;  /* 0x0000e200ff029b82 */ /* 0x000ee60000000a00 */
[----:B------:R-:W-:Y:S01]  /*0b80*/  @!P1 SEL R7, R0, R7, P0 ;  /* 0x0000000700079207 */ /* 0x000fe20000000000 */
[----:B--2---:R-:W-:-:S04]  /*0b90*/  @!P1 IMAD R12, R9, UR6, R12 ;  /* 0x00000006090c9c24 */ /* 0x004fc8000f8e020c */
[----:B------:R-:W-:Y:S01]  /*0ba0*/  @!P1 IMAD R17, R12, UR5, R7 ;  /* 0x000000050c119c24 */ /* 0x000fe2000f8e0207 */
[----:B------:R-:W-:Y:S01]  /*0bb0*/  MOV R14, 0x1 ;  /* 0x00000001000e7802 */ /* 0x000fe20000000f00 */
[----:B------:R-:W2:Y:S01]  /*0bc0*/  LDCU UR5, c[0x0][0x3c4] ;  /* 0x00007880ff0577ac */ /* 0x000ea20008000800 */
[----:B------:R-:W4:Y:S01]  /*0bd0*/  I2F.F64.U32 R8, R13 ;  /* 0x0000000d00087312 */ /* 0x000f220000201800 */
[----:B---3--:R-:W-:Y:S01]  /*0be0*/  @!P1 IMAD.WIDE R16, R17, 0x4, R2 ;  /* 0x0000000411109825 */ /* 0x008fe200078e0202 */
[----:B0-----:R-:W-:-:S03]  /*0bf0*/  DMUL R20, R18, 0.5 ;  /* 0x3fe0000012147828 */ /* 0x001fc60000000000 */
[----:B------:R-:W-:-:S03]  /*0c00*/  IMAD.MOV.U32 R7, RZ, RZ, RZ ;  /* 0x000000ffff077224 */ /* 0x000fc600078e00ff */
[----:B------:R-:W0:Y:S03]  /*0c10*/  F2F.F64.F32 R2, R10 ;  /* 0x0000000a00027310 */ /* 0x000e260000201800 */
[----:B------:R1:W5:Y:S01]  /*0c20*/  @!P1 LDG.E.CONSTANT R7, desc[UR8][R16.64] ;  /* 0x0000000810079981 */ /* 0x000362000c1e9900 */
[----:B----4-:R-:W-:Y:S02]  /*0c30*/  @P0 IMAD.MOV.U32 R18, RZ, RZ, R8 ;  /* 0x000000ffff120224 */ /* 0x010fe400078e0008 */
[----:B------:R-:W-:Y:S01]  /*0c40*/  @P0 IMAD.MOV.U32 R19, RZ, RZ, R9 ;  /* 0x000000ffff130224 */ /* 0x000fe200078e0009 */
[----:B------:R-:W-:Y:S01]  /*0c50*/  @!P0 MOV R19, R21 ;  /* 0x0000001500138202 */ /* 0x000fe20000000f00 */
[----:B------:R-:W-:Y:S01]  /*0c60*/  @!P0 IMAD.MOV.U32 R18, RZ, RZ, R20 ;  /* 0x000000ffff128224 */ /* 0x000fe200078e0014 */
[----:B--2---:R-:W-:Y:S01]  /*0c70*/  F2F.F64.F32 R12, UR5 ;  /* 0x00000005000c7d10 */ /* 0x004fe20008201800 */
[----:B------:R-:W-:-:S02]  /*0c80*/  @!P0 IMAD.MOV.U32 R20, RZ, RZ, R8 ;  /* 0x000000ffff148224 */ /* 0x000fc400078e0008 */
[----:B------:R-:W-:-:S05]  /*0c90*/  @!P0 IMAD.MOV.U32 R21, RZ, RZ, R9 ;  /* 0x000000ffff158224 */ /* 0x000fca00078e0009 */
[----:B0-----:R-:W0:Y:S01]  /*0ca0*/  MUFU.RCP64H R15, R3 ;  /* 0x00000003000f7308 */ /* 0x001e220000001800 */
[----:B------:R-:W-:-:S07]  /*0cb0*/  DADD R18, -R20, R18 ;  /* 0x0000000014127229 */ /* 0x000fce0000000112 */
[----:B-1----:R-:W1:Y:S01]  /*0cc0*/  F2F.F64.F32 R16, UR4 ;  /* 0x0000000400107d10 */ /* 0x002e620008201800 */
[----:B0-----:R-:W-:Y:S02]  /*0cd0*/  DFMA R22, -R2, R14, 1 ;  /* 0x3ff000000216742b */ /* 0x001fe4000000010e */
[----:B-1----:R-:W-:-:S06]  /*0ce0*/  DFMA R12, R18, R16, R12 ;  /* 0x00000010120c722b */ /* 0x002fcc000000000c */
[----:B------:R-:W-:-:S08]  /*0cf0*/  DFMA R22, R22, R22, R22 ;  /* 0x000000161616722b */ /* 0x000fd00000000016 */
[----:B------:R-:W-:Y:S01]  /*0d00*/  DFMA R14, R14, R22, R14 ;  /* 0x000000160e0e722b */ /* 0x000fe2000000000e */
[----:B------:R-:W-:-:S07]  /*0d10*/  FSETP.GEU.AND P1, PT, |R13|, 6.5827683646048100446e-37, PT ;  /* 0x036000000d00780b */ /* 0x000fce0003f2e200 */
[----:B------:R-:W-:-:S08]  /*0d20*/  DFMA R8, -R2, R14, 1 ;  /* 0x3ff000000208742b */ /* 0x000fd0000000010e */
[----:B------:R-:W-:-:S08]  /*0d30*/  DFMA R8, R14, R8, R14 ;  /* 0x000000080e08722b */ /* 0x000fd0000000000e */
[----:B------:R-:W-:-:S08]  /*0d40*/  DMUL R14, R12, R8 ;  /* 0x000000080c0e7228 */ /* 0x000fd00000000000 */
        /* <DEDUP_REMOVED lines=10> */
[----:B-----5:R-:W-:Y:S05]  /*0df0*/  CALL.REL.NOINC `($__internal_2_$__cuda_sm20_div_rn_f64_full) ;  /* 0x0000001c00387944 */ /* 0x020fea0003c00000 */
[----:B------:R-:W-:-:S07]  /*0e00*/  IMAD.MOV.U32 R9, RZ, RZ, R19 ;  /* 0x000000ffff097224 */ /* 0x000fce00078e0013 */
.L_x_75:
[----:B------:R-:W0:Y:S01]  /*0e10*/  LDCU UR4, c[0x0][0x3b0] ;  /* 0x00007600ff0477ac */ /* 0x000e220008000800 */
[----:B------:R-:W1:Y:S08]  /*0e20*/  MUFU.RCP R15, |R10| ;  /* 0x4000000a000f7308 */ /* 0x000e700000001000 */
[----:B------:R2:W3:Y:S01]  /*0e30*/  F2F.F32.F64 R8, R8 ;  /* 0x0000000800087310 */ /* 0x0004e20000301000 */
[----:B0-----:R-:W-:Y:S01]  /*0e40*/  MOV R13, UR4 ;  /* 0x00000004000d7c02 */ /* 0x001fe20008000f00 */
[----:B-1----:R-:W-:-:S06]  /*0e50*/  FFMA R0, -|R10|, R15, 1 ;  /* 0x3f8000000a007423 */ /* 0x002fcc000000030f */
        /* <DEDUP_REMOVED lines=10> */
[----:B-----5:R-:W-:Y:S05]  /*0f00*/  CALL.REL.NOINC `($__internal_3_$__cuda_sm3x_div_rn_noftz_f32_slowpath) ;  /* 0x0000002000687944 */ /* 0x020fea0003c00000 */
[----:B------:R-:W-:-:S07]  /*0f10*/  IMAD.MOV.U32 R15, RZ, RZ, R0 ;  /* 0x000000ffff0f7224 */ /* 0x000fce00078e0000 */
.L_x_76:
[----:B------:R-:W0:Y:S01]  /*0f20*/  LDC R9, c[0x0][0x3a8] ;  /* 0x0000ea00ff097b82 */ /* 0x000e220000000800 */
[----:B------:R-:W1:Y:S02]  /*0f30*/  LDCU UR4, c[0x0][0x3b0] ;  /* 0x00007600ff0477ac */ /* 0x000e640008000800 */
[----:B-1----:R-:W-:Y:S01]  /*0f40*/  IMAD.U32 R12, RZ, RZ, UR4 ;  /* 0x00000004ff0c7e24 */ /* 0x002fe2000f8e00ff */
[----:B0-----:R-:W0:Y:S08]  /*0f50*/  MUFU.RCP R0, R9 ;  /* 0x0000000900007308 */ /* 0x001e300000001000 */
[----:B------:R-:W1:Y:S01]  /*0f60*/  FCHK P0, R12, R9 ;  /* 0x000000090c007302 */ /* 0x000e620000000000 */
[----:B0-----:R-:W-:-:S04]  /*0f70*/  FFMA R3, R0, -R9, 1 ;  /* 0x3f80000000037423 */ /* 0x001fc80000000809 */
[----:B------:R-:W-:-:S04]  /*0f80*/  FFMA R0, R0, R3, R0 ;  /* 0x0000000300007223 */ /* 0x000fc80000000000 */
[----:B------:R-:W-:-:S04]  /*0f90*/  FFMA R3, R0, UR4, RZ ;  /* 0x0000000400037c23 */ /* 0x000fc800080000ff */
[----:B------:R-:W-:-:S04]  /*0fa0*/  FFMA R2, R3, -R9, UR4 ;  /* 0x0000000403027e23 */ /* 0x000fc80008000809 */
[----:B------:R-:W-:Y:S01]  /*0fb0*/  FFMA R0, R0, R2, R3 ;  /* 0x0000000200007223 */ /* 0x000fe20000000003 */
[----:B-1----:R-:W-:Y:S06]  /*0fc0*/  @!P0 BRA `(.L_x_77) ;  /* 0x0000000000188947 */ /* 0x002fec0003800000 */
[----:B------:R-:W0:Y:S01]  /*0fd0*/  LDCU UR5, c[0x0][0x3b0] ;  /* 0x00007600ff0577ac */ /* 0x000e220008000800 */
[----:B------:R-:W-:Y:S01]  /*0fe0*/  MOV R2, 0x1030 ;  /* 0x0000103000027802 */ /* 0x000fe20000000f00 */
[----:B------:R-:W1:Y:S01]  /*0ff0*/  LDCU UR4, c[0x0][0x3a8] ;  /* 0x00007500ff0477ac */ /* 0x000e620008000800 */
[----:B0-----:R-:W-:Y:S01]  /*1000*/  MOV R0, UR5 ;  /* 0x0000000500007c02 */ /* 0x001fe20008000f00 */
[----:B-1----:R-:W-:-:S07]  /*1010*/  IMAD.U32 R3, RZ, RZ, UR4 ;  /* 0x00000004ff037e24 */ /* 0x002fce000f8e00ff */
[----:B-----5:R-:W-:Y:S05]  /*1020*/  CALL.REL.NOINC `($__internal_3_$__cuda_sm3x_div_rn_noftz_f32_slowpath) ;  /* 0x0000002000207944 */ /* 0x020fea0003c00000 */
.L_x_77:
[----:B------:R-:W0:Y:S01]  /*1030*/  S2UR UR5, SR_CgaCtaId ;  /* 0x00000000000579c3 */ /* 0x000e220000008800 */
[----:B------:R-:W-:Y:S01]  /*1040*/  UMOV UR4, 0x400 ;  /* 0x0000040000047882 */ /* 0x000fe20000000000 */
[----:B------:R-:W1:Y:S01]  /*1050*/  LDCU UR7, c[0x0][0x39c] ;  /* 0x00007380ff0777ac */ /* 0x000e620008000800 */
[----:B-----5:R-:W-:Y:S01]  /*1060*/  FMUL R7, R0, R7 ;  /* 0x0000000700077220 */ /* 0x020fe20000400000 */
[----:B-1----:R-:W-:Y:S01]  /*1070*/  ISETP.NE.AND P0, PT, RZ, UR7, PT ;  /* 0x00000007ff007c0c */ /* 0x002fe2000bf05270 */
[----:B0-----:R-:W-:-:S06]  /*1080*/  ULEA UR4, UR5, UR4, 0x18 ;  /* 0x0000000405047291 */ /* 0x001fcc000f8ec0ff */
[----:B------:R-:W-:-:S05]  /*1090*/  LEA R0, R6, UR4, 0x2 ;  /* 0x0000000406007c11 */ /* 0x000fca000f8e10ff */
[----:B------:R0:W-:Y:S01]  /*10a0*/  STS [R0], R7 ;  /* 0x0000000700007388 */ /* 0x0001e20000000800 */
[----:B------:R-:W-:Y:S06]  /*10b0*/  BAR.SYNC.DEFER_BLOCKING 0x0 ;  /* 0x0000000000007b1d */ /* 0x000fec0000010000 */
[----:B------:R-:W-:Y:S05]  /*10c0*/  @!P0 EXIT ;  /* 0x000000000000894d */ /* 0x000fea0003800000 */
        /* <DEDUP_REMOVED lines=11> */
[----:B------:R-:W-:Y:S05]  /*1180*/  CALL.REL.NOINC `($__internal_3_$__cuda_sm3x_div_rn_noftz_f32_slowpath) ;  /* 0x0000001c00c87944 */ /* 0x000fea0003c00000 */
[----:B------:R-:W-:-:S07]  /*1190*/  MOV R12, R0 ;  /* 0x00000000000c7202 */ /* 0x000fce0000000f00 */
.L_x_78:
[----:B------:R-:W0:Y:S01]  /*11a0*/  LDCU.64 UR4, c[0x0][0x398] ;  /* 0x00007300ff0477ac */ /* 0x000e220008000a00 */
[----:B------:R-:W-:Y:S02]  /*11b0*/  IMAD.MOV.U32 R9, RZ, RZ, RZ ;  /* 0x000000ffff097224 */ /* 0x000fe400078e00ff */
[----:B------:R-:W-:Y:S01]  /*11c0*/  IMAD.MOV.U32 R13, RZ, RZ, RZ ;  /* 0x000000ffff0d7224 */ /* 0x000fe200078e00ff */
[----:B------:R-:W1:Y:S01]  /*11d0*/  LDCU.64 UR10, c[0x0][0x3a8] ;  /* 0x00007500ff0a77ac */ /* 0x000e620008000a00 */
[----:B------:R-:W2:Y:S01]  /*11e0*/  LDCU UR7, c[0x0][0x3bc] ;  /* 0x00007780ff0777ac */ /* 0x000ea20008000800 */
[----:B------:R-:W3:Y:S01]  /*11f0*/  LDCU UR12, c[0x0][0x398] ;  /* 0x00007300ff0c77ac */ /* 0x000ee20008000800 */
[----:B0-----:R-:W-:Y:S01]  /*1200*/  UIADD3 UR4, UPT, UPT, -UR4, URZ, URZ ;  /* 0x000000ff04047290 */ /* 0x001fe2000fffe1ff */
[----:B-1----:R-:W-:Y:S08]  /*1210*/  F2F.F64.F32 R10, UR10 ;  /* 0x0000000a000a7d10 */ /* 0x002ff00008201800 */
[----:B------:R-:W0:Y:S02]  /*1220*/  I2F.F64 R2, UR4 ;  /* 0x0000000400027d12 */ /* 0x000e240008201c00 */
[----:B------:R-:W1:Y:S06]  /*1230*/  LDCU UR4, c[0x0][0x3c0] ;  /* 0x00007800ff0477ac */ /* 0x000e6c0008000800 */
[----:B--2---:R-:W2:Y:S01]  /*1240*/  F2F.F64.F32 R16, UR7 ;  /* 0x0000000700107d10 */ /* 0x004ea20008201800 */
[----:B------:R-:W4:Y:S01]  /*1250*/  LDCU UR7, c[0x0][0x3a8] ;  /* 0x00007500ff0777ac */ /* 0x000f220008000800 */
[----:B0-----:R-:W-:-:S06]  /*1260*/  DMUL R2, R2, 0.5 ;  /* 0x3fe0000002027828 */ /* 0x001fcc0000000000 */
[----:B------:R-:W0:Y:S01]  /*1270*/  F2F.F64.F32 R18, UR11 ;  /* 0x0000000b00127d10 */ /* 0x000e220008201800 */
[----:B------:R-:W0:Y:S01]  /*1280*/  LDCU.64 UR10, c[0x0][0x380] ;  /* 0x00007000ff0a77ac */ /* 0x000e220008000a00 */
[----:B--2---:R-:W-:-:S06]  /*1290*/  DFMA R2, R2, R10, R16 ;  /* 0x0000000a0202722b */ /* 0x004fcc0000000010 */
[----:B-1----:R-:W1:Y:S08]  /*12a0*/  F2F.F64.F32 R28, UR4 ;  /* 0x00000004001c7d10 */ /* 0x002e700008201800 */
[----:B------:R2:W0:Y:S08]  /*12b0*/  F2F.F32.F64 R7, R2 ;  /* 0x0000000200077310 */ /* 0x0004300000301000 */
[----:B-1-34-:R-:W0:Y:S02]  /*12c0*/  I2F.F64 R16, UR5 ;  /* 0x0000000500107d12 */ /* 0x01ae240008201c00 */
.L_x_94:
[----:B------:R-:W-:Y:S05]  /*12d0*/  YIELD ;  /* 0x0000000000007946 */ /* 0x000fea0003800000 */
[----:B-1----:R-:W1:Y:S01]  /*12e0*/  LDCU UR4, c[0x0][0x39c] ;  /* 0x00007380ff0477ac */ /* 0x002e620008000800 */
[----:B------:R-:W-:Y:S01]  /*12f0*/  IMAD.IADD R9, R9, 0x1, R6 ;  /* 0x0000000109097824 */ /* 0x000fe200078e0206 */
[----:B------:R-:W-:Y:S04]  /*1300*/  BSSY B0, `(.L_x_79) ;  /* 0x0000079000007945 */ /* 0x000fe80003800000 */
[----:B-1----:R-:W-:-:S13]  /*1310*/  ISETP.GE.AND P0, PT, R9, UR4, PT ;  /* 0x0000000409007c0c */ /* 0x002fda000bf06270 */
[----:B------:R-:W-:Y:S05]  /*1320*/  @P0 BRA `(.L_x_80) ;  /* 0x0000000400d80947 */ /* 0x000fea0003800000 */
[----:B--2---:R-:W0:Y:S01]  /*1330*/  I2F.F64 R2, R9 ;  /* 0x0000000900027312 */ /* 0x004e220000201c00 */
[----:B------:R-:W-:Y:S01]  /*1340*/  BSSY.RECONVERGENT B1, `(.L_x_81) ;  /* 0x000002e000017945 */ /* 0x000fe20003800200 */
[----:B0-----:R-:W-:-:S08]  /*1350*/  DFMA R2, R16, 0.5, -R2 ;  /* 0x3fe000001002782b */ /* 0x001fd00000000802 */
[----:B------:R-:W-:-:S08]  /*1360*/  DADD R2, R2, -0.5 ;  /* 0xbfe0000002027429 */ /* 0x000fd00000000000 */
[----:B------:R-:W-:-:S10]  /*1370*/  DFMA R2, R2, R18, R28 ;  /* 0x000000120202722b */ /* 0x000fd4000000001c */
[----:B------:R-:W0:Y:S02]  /*1380*/  F2F.F32.F64 R2, R2 ;  /* 0x0000000200027310 */ /* 0x000e240000301000 */
[----:B0-----:R-:W-:-:S05]  /*1390*/  FFMA R11, R2, R12, R7 ;  /* 0x0000000c020b7223 */ /* 0x001fca0000000007 */
        /* <DEDUP_REMOVED lines=13> */
[----:B------:R-:W-:Y:S02]  /*1470*/  MOV R3, R15 ;  /* 0x0000000f00037202 */ /* 0x000fe40000000f00 */
[----:B------:R-:W-:-:S07]  /*1480*/  MOV R2, 0x14a0 ;  /* 0x000014a000027802 */ /* 0x000fce0000000f00 */
[----:B------:R-:W-:Y:S05]  /*1490*/  CALL.REL.NOINC `($__internal_3_$__cuda_sm3x_div_rn_noftz_f32_slowpath) ;  /* 0x0000001c00047944 */ /* 0x000fea0003c00000 */
[----:B------:R-:W-:-:S07]  /*14a0*/  IMAD.MOV.U32 R14, RZ, RZ, R0 ;  /* 0x000000ffff0e7224 */ /* 0x000fce00078e0000 */
.L_x_84:
[----:B------:R-:W-:Y:S05]  /*14b0*/  BSYNC.RECONVERGENT B2 ;  /* 0x0000000000027941 */ /* 0x000fea0003800200 */
.L_x_83:
[----:B------:R-:W0:Y:S01]  /*14c0*/  F2I.FLOOR.NTZ R14, R14 ;  /* 0x0000000e000e7305 */ /* 0x000e220000207100 */
[----:B------:R-:W-:Y:S01]  /*14d0*/  IMAD.MOV.U32 R0, RZ, RZ, RZ ;  /* 0x000000ffff007224 */ /* 0x000fe200078e00ff */
[----:B------:R-:W-:Y:S06]  /*14e0*/  BRA `(.L_x_85) ;  /* 0x00000000004c7947 */ /* 0x000fec0003800000 */
.L_x_82:
        /* <DEDUP_REMOVED lines=12> */
[----:B------:R-:W-:Y:S01]  /*15b0*/  IMAD.MOV.U32 R0, RZ, RZ, R14 ;  /* 0x000000ffff007224 */ /* 0x000fe200078e000e */
[----:B------:R-:W-:Y:S02]  /*15c0*/  MOV R2, 0x15f0 ;  /* 0x000015f000027802 */ /* 0x000fe40000000f00 */
[----:B0-----:R-:W-:-:S07]  /*15d0*/  MOV R3, UR4 ;  /* 0x0000000400037c02 */ /* 0x001fce0008000f00 */
[----:B------:R-:W-:Y:S05]  /*15e0*/  CALL.REL.NOINC `($__internal_3_$__cuda_sm3x_div_rn_noftz_f32_slowpath) ;  /* 0x0000001800b07944 */ /* 0x000fea0003c00000 */
.L_x_87:
[----:B------:R-:W-:Y:S05]  /*15f0*/  BSYNC.RECONVERGENT B2 ;  /* 0x0000000000027941 */ /* 0x000fea0003800200 */
.L_x_86:
[----:B------:R-:W1:Y:S01]  /*1600*/  F2I.FLOOR.NTZ R0, R0 ;  /* 0x0000000000007305 */ /* 0x000e620000207100 */
[----:B------:R-:W-:-:S07]  /*1610*/  IMAD.MOV.U32 R14, RZ, RZ, RZ ;  /* 0x000000ffff0e7224 */ /* 0x000fce00078e00ff */
.L_x_85:
[----:B------:R-:W-:Y:S05]  /*1620*/  BSYNC.RECONVERGENT B1 ;  /* 0x0000000000017941 */ /* 0x000fea0003800200 */
.L_x_81:
[----:B------:R-:W2:Y:S01]  /*1630*/  LDCU UR5, c[0x0][0x398] ;  /* 0x00007300ff0577ac */ /* 0x000ea20008000800 */
[----:B0-----:R-:W-:Y:S01]  /*1640*/  ISETP.GE.AND P0, PT, R14, R5, PT ;  /* 0x000000050e00720c */ /* 0x001fe20003f06270 */
[----:B-1----:R-:W-:Y:S01]  /*1650*/  VIADD R2, R0, 0x1 ;  /* 0x0000000100027836 */ /* 0x002fe20000000000 */
[----:B------:R-:W-:Y:S01]  /*1660*/  BSSY B1, `(.L_x_88) ;  /* 0x0000036000017945 */ /* 0x000fe20003800000 */
[----:B------:R-:W0:Y:S01]  /*1670*/  LDCU UR4, c[0x0][0x3a8] ;  /* 0x00007500ff0477ac */ /* 0x000e220008000800 */
[----:B------:R-:W-:Y:S02]  /*1680*/  HFMA2 R20, -RZ, RZ, 0, 0 ;  /* 0x00000000ff147431 */ /* 0x000fe400000001ff */
[----:B------:R-:W-:Y:S01]  /*1690*/  I2FP.F32.S32 R2, R2 ;  /* 0x0000000200027245 */ /* 0x000fe20000201400 */
[----:B--2---:R-:W-:-:S04]  /*16a0*/  IMAD.U32 R3, RZ, RZ, UR5 ;  /* 0x00000005ff037e24 */ /* 0x004fc8000f8e00ff */
[----:B0-----:R-:W-:Y:S01]  /*16b0*/  FFMA R21, R2, UR4, R11 ;  /* 0x0000000402157c23 */ /* 0x001fe2000800000b */
[----:B------:R-:W-:-:S13]  /*16c0*/  ISETP.GE.OR P0, PT, R0, R3, P0 ;  /* 0x000000030000720c */ /* 0x000fda0000706670 */
[----:B------:R-:W-:Y:S05]  /*16d0*/  @P0 BRA `(.L_x_89) ;  /* 0x0000000000b80947 */ /* 0x000fea0003800000 */
[----:B------:R-:W0:Y:S01]  /*16e0*/  LDC R20, c[0x0][0x39c] ;  /* 0x0000e700ff147b82 */ /* 0x000e220000000800 */
[----:B------:R-:W-:-:S05]  /*16f0*/  VIADD R2, R14, 0x1 ;  /* 0x000000010e027836 */ /* 0x000fca0000000000 */
[----:B------:R-:W-:-:S05]  /*1700*/  I2FP.F32.S32 R23, R2 ;  /* 0x0000000200177245 */ /* 0x000fca0000201400 */
[----:B------:R-:W-:Y:S01]  /*1710*/  FFMA R22, R23, R15, R8 ;  /* 0x0000000f17167223 */ /* 0x000fe20000000008 */
[----:B0-----:R-:W-:-:S04]  /*1720*/  IMAD R20, R20, UR6, R9 ;  /* 0x0000000614147c24 */ /* 0x001fc8000f8e0209 */
[----:B------:R-:W-:Y:S02]  /*1730*/  IMAD R11, R20, R3, RZ ;  /* 0x00000003140b7224 */ /* 0x000fe400078e02ff */
[----:B------:R-:W-:-:S03]  /*1740*/  IMAD.MOV.U32 R20, RZ, RZ, RZ ;  /* 0x000000ffff147224 */ /* 0x000fc600078e00ff */
[----:B------:R-:W-:-:S07]  /*1750*/  SHF.R.S32.HI R23, RZ, 0x1f, R11 ;  /* 0x0000001fff177819 */ /* 0x000fce000001140b */
.L_x_93:
[----:B------:R-:W-:Y:S01]  /*1760*/  FSETP.GEU.AND P0, PT, R21, R22, PT ;  /* 0x000000161500720b */ /* 0x000fe20003f0e000 */
[----:B------:R-:W-:Y:S05]  /*1770*/  YIELD ;  /* 0x0000000000007946 */ /* 0x000fea0003800000 */
[----:B------:R-:W-:Y:S07]  /*1780*/  BSSY.RECONVERGENT B2, `(.L_x_90) ;  /* 0x000001f000027945 */ /* 0x000fee0003800200 */
[----:B------:R-:W-:Y:S05]  /*1790*/  @P0 BRA `(.L_x_91) ;  /* 0x0000000000480947 */ /* 0x000fea0003800000 */
[----:B------:R-:W0:Y:S01]  /*17a0*/  S2UR UR5, SR_CgaCtaId ;  /* 0x00000000000579c3 */ /* 0x000e220000008800 */
[----:B------:R-:W-:Y:S01]  /*17b0*/  UMOV UR4, 0x400 ;  /* 0x0000040000047882 */ /* 0x000fe20000000000 */
[----:B------:R-:W-:Y:S01]  /*17c0*/  FADD R3, R21, -R10 ;  /* 0x8000000a15037221 */ /* 0x000fe20000000000 */
[----:B------:R-:W-:Y:S01]  /*17d0*/  IADD3 R10, P0, PT, R0, R11, RZ ;  /* 0x0000000b000a7210 */ /* 0x000fe20007f1e0ff */
[----:B0-----:R-:W-:-:S06]  /*17e0*/  ULEA UR4, UR5, UR4, 0x18 ;  /* 0x0000000405047291 */ /* 0x001fcc000f8ec0ff */
[----:B------:R-:W-:-:S06]  /*17f0*/  LEA R24, R14, UR4, 0x2 ;  /* 0x000000040e187c11 */ /* 0x000fcc000f8e10ff */
[----:B------:R-:W0:Y:S02]  /*1800*/  LDS R24, [R24] ;  /* 0x0000000018187984 */ /* 0x000e240000000800 */
[----:B0-----:R-:W-:Y:S01]  /*1810*/  FFMA R25, R3, R24, R20 ;  /* 0x0000001803197223 */ /* 0x001fe20000000014 */
[----:B------:R-:W-:Y:S02]  /*1820*/  LEA.HI.X.SX32 R3, R0, R23, 0x1, P0 ;  /* 0x0000001700037211 */ /* 0x000fe400000f0eff */
[----:B------:R-:W-:-:S04]  /*1830*/  LEA R2, P0, R10, UR10, 0x2 ;  /* 0x0000000a0a027c11 */ /* 0x000fc8000f8010ff */
[----:B------:R-:W-:-:S05]  /*1840*/  LEA.HI.X R3, R10, UR11, R3, 0x2, P0 ;  /* 0x0000000b0a037c11 */ /* 0x000fca00080f1403 */
[----:B------:R0:W-:Y:S01]  /*1850*/  REDG.E.ADD.F32.FTZ.RN.STRONG.GPU desc[UR8][R2.64], R25 ;  /* 0x00000019020079a6 */ /* 0x0001e2000c12f308 */
[----:B------:R-:W-:Y:S01]  /*1860*/  FADD R20, R21, UR7 ;  /* 0x0000000715147e21 */ /* 0x000fe20008000000 */
[----:B------:R-:W-:Y:S01]  /*1870*/  IMAD.MOV.U32 R10, RZ, RZ, R21 ;  /* 0x000000ffff0a7224 */ /* 0x000fe200078e0015 */
[----:B------:R-:W-:Y:S02]  /*1880*/  IADD3 R0, PT, PT, R0, 0x1, RZ ;  /* 0x0000000100007810 */ /* 0x000fe40007ffe0ff */
[----:B------:R-:W-:Y:S02]  /*1890*/  IMAD.MOV.U32 R21, RZ, RZ, R20 ;  /* 0x000000ffff157224 */ /* 0x000fe400078e0014 */
[----:B------:R-:W-:Y:S01]  /*18a0*/  IMAD.MOV.U32 R20, RZ, RZ, RZ ;  /* 0x000000ffff147224 */ /* 0x000fe200078e00ff */
[----:B------:R-:W-:Y:S06]  /*18b0*/  BRA `(.L_x_92) ;  /* 0x00000000002c7947 */ /* 0x000fec0003800000 */
.L_x_91:
[----:B------:R-:W0:Y:S01]  /*18c0*/  S2UR UR5, SR_CgaCtaId ;  /* 0x00000000000579c3 */ /* 0x000e220000008800 */
[----:B------:R-:W-:Y:S01]  /*18d0*/  UMOV UR4, 0x400 ;  /* 0x0000040000047882 */ /* 0x000fe20000000000 */
[C---:B------:R-:W-:Y:S01]  /*18e0*/  FADD R2, R22.reuse, R15 ;  /* 0x0000000f16027221 */ /* 0x040fe20000000000 */
[----:B------:R-:W-:Y:S01]  /*18f0*/  FADD R3, R22, -R10 ;  /* 0x8000000a16037221 */ /* 0x000fe20000000000 */
[----:B------:R-:W-:-:S03]  /*1900*/  IMAD.MOV.U32 R10, RZ, RZ, R22 ;  /* 0x000000ffff0a7224 */ /* 0x000fc600078e0016 */
[----:B------:R-:W-:Y:S01]  /*1910*/  MOV R22, R2 ;  /* 0x0000000200167202 */ /* 0x000fe20000000f00 */
[----:B0-----:R-:W-:-:S06]  /*1920*/  ULEA UR4, UR5, UR4, 0x18 ;  /* 0x0000000405047291 */ /* 0x001fcc000f8ec0ff */
[C---:B------:R-:W-:Y:S01]  /*1930*/  LEA R24, R14.reuse, UR4, 0x2 ;  /* 0x000000040e187c11 */ /* 0x040fe2000f8e10ff */
[----:B------:R-:W-:-:S04]  /*1940*/  VIADD R14, R14, 0x1 ;  /* 0x000000010e0e7836 */ /* 0x000fc80000000000 */
[----:B------:R-:W0:Y:S02]  /*1950*/  LDS R25, [R24] ;  /* 0x0000000018197984 */ /* 0x000e240000000800 */
[----:B0-----:R-:W-:-:S07]  /*1960*/  FFMA R20, R25, R3, R20 ;  /* 0x0000000319147223 */ /* 0x001fce0000000014 */
.L_x_92:
[----:B------:R-:W-:Y:S05]  /*1970*/  BSYNC.RECONVERGENT B2 ;  /* 0x0000000000027941 */ /* 0x000fea0003800200 */
.L_x_90:
[----:B0-----:R-:W-:Y:S01]  /*1980*/  IMAD.U32 R3, RZ, RZ, UR12 ;  /* 0x0000000cff037e24 */ /* 0x001fe2000f8e00ff */
[----:B------:R-:W-:-:S04]  /*1990*/  ISETP.GE.AND P0, PT, R14, R5, PT ;  /* 0x000000050e00720c */ /* 0x000fc80003f06270 */
[----:B------:R-:W-:-:S13]  /*19a0*/  ISETP.LT.AND P1, PT, R0, R3, PT ;  /* 0x000000030000720c */ /* 0x000fda0003f21270 */
[----:B------:R-:W-:Y:S05]  /*19b0*/  @!P0 BRA P1, `(.L_x_93) ;  /* 0xfffffffc00688947 */ /* 0x000fea000083ffff */
.L_x_89:
[----:B------:R-:W-:Y:S05]  /*19c0*/  BSYNC B1 ;  /* 0x0000000000017941 */ /* 0x000fea0003800000 */
.L_x_88:
[----:B------:R-:W-:-:S13]  /*19d0*/  FSETP.NEU.AND P0, PT, R20, RZ, PT ;  /* 0x000000ff1400720b */ /* 0x000fda0003f0d000 */
[----:B------:R-:W-:Y:S05]  /*19e0*/  @!P0 BRA `(.L_x_80) ;  /* 0x0000000000288947 */ /* 0x000fea0003800000 */
[----:B------:R-:W0:Y:S01]  /*19f0*/  LDC R2, c[0x0][0x39c] ;  /* 0x0000e700ff027b82 */ /* 0x000e220000000800 */
[----:B------:R-:W1:Y:S01]  /*1a00*/  LDCU.64 UR4, c[0x0][0x380] ;  /* 0x00007000ff0477ac */ /* 0x000e620008000a00 */
[----:B0-----:R-:W-:-:S04]  /*1a10*/  IMAD R2, R2, UR6, R9 ;  /* 0x0000000602027c24 */ /* 0x001fc8000f8e0209 */
[----:B------:R-:W-:Y:S01]  /*1a20*/  IMAD R3, R2, R3, RZ ;  /* 0x0000000302037224 */ /* 0x000fe200078e02ff */
[----:B------:R-:W-:-:S04]  /*1a30*/  SHF.R.S32.HI R2, RZ, 0x1f, R0 ;  /* 0x0000001fff027819 */ /* 0x000fc80000011400 */
[----:B------:R-:W-:-:S04]  /*1a40*/  IADD3 R0, P0, PT, R0, R3, RZ ;  /* 0x0000000300007210 */ /* 0x000fc80007f1e0ff */
[----:B------:R-:W-:Y:S02]  /*1a50*/  LEA.HI.X.SX32 R3, R3, R2, 0x1, P0 ;  /* 0x0000000203037211 */ /* 0x000fe400000f0eff */
[----:B-1----:R-:W-:-:S04]  /*1a60*/  LEA R2, P0, R0, UR4, 0x2 ;  /* 0x0000000400027c11 */ /* 0x002fc8000f8010ff */
[----:B------:R-:W-:-:S05]  /*1a70*/  LEA.HI.X R3, R0, UR5, R3, 0x2, P0 ;  /* 0x0000000500037c11 */ /* 0x000fca00080f1403 */
[----:B------:R1:W-:Y:S04]  /*1a80*/  REDG.E.ADD.F32.FTZ.RN.STRONG.GPU desc[UR8][R2.64], R20 ;  /* 0x00000014020079a6 */ /* 0x0003e8000c12f308 */
.L_x_80:
[----:B0-----:R-:W-:Y:S05]  /*1a90*/  BSYNC B0 ;  /* 0x0000000000007941 */ /* 0x001fea0003800000 */
.L_x_79:
[----:B------:R-:W0:Y:S01]  /*1aa0*/  LDCU UR4, c[0x0][0x39c] ;  /* 0x00007380ff0477ac */ /* 0x000e220008000800 */
[----:B------:R-:W-:Y:S02]  /*1ab0*/  IMAD R9, R4, R13, R4 ;  /* 0x0000000d04097224 */ /* 0x000fe400078e0204 */
[----:B------:R-:W-:-:S03]  /*1ac0*/  VIADD R13, R13, 0x1 ;  /* 0x000000010d0d7836 */ /* 0x000fc60000000000 */
[----:B0-----:R-:W-:-:S13]  /*1ad0*/  ISETP.GE.U32.AND P0, PT, R9, UR4, PT ;  /* 0x0000000409007c0c */ /* 0x001fda000bf06070 */
[----:B------:R-:W-:Y:S05]  /*1ae0*/  @!P0 BRA `(.L_x_94) ;  /* 0xfffffff400f88947 */ /* 0x000fea000383ffff */
[----:B------:R-:W-:Y:S05]  /*1af0*/  EXIT ;  /* 0x000000000000794d */ /* 0x000fea0003800000 */
.L_x_74:
[----:B------:R-:W-:Y:S01]  /*1b00*/  ISETP.GE.AND P0, PT, R0, UR5, PT ;  /* 0x0000000500007c0c */ /* 0x000fe2000bf06270 */
[----:B------:R-:W0:Y:S01]  /*1b10*/  F2F.F64.F32 R14, R11 ;  /* 0x0000000b000e7310 */ /* 0x000e220000201800 */
[----:B------:R-:W-:Y:S01]  /*1b20*/  IMAD.MOV.U32 R9, RZ, RZ, RZ ;  /* 0x000000ffff097224 */ /* 0x000fe200078e00ff */
[----:B------:R-:W1:Y:S01]  /*1b30*/  LDCU UR4, c[0x0][0x3b0] ;  /* 0x00007600ff0477ac */ /* 0x000e620008000800 */
[----:B------:R-:W-:-:S09]  /*1b40*/  FSETP.GE.OR P1, PT, R11, RZ, P0 ;  /* 0x000000ff0b00720b */ /* 0x000fd20000726400 */
[----:B------:R-:W2:Y:S01]  /*1b50*/  @!P0 LDC R3, c[0x0][0x3a0] ;  /* 0x0000e800ff038b82 */ /* 0x000ea20000000800 */
[----:B------:R-:W-:-:S04]  /*1b60*/  @!P0 LOP3.LUT R2, RZ, R0, RZ, 0x33, !PT ;  /* 0x00000000ff028212 */ /* 0x000fc800078e33ff */
[----:B------:R-:W-:-:S03]  /*1b70*/  @!P1 IADD3 R0, PT, PT, R2, UR5, RZ ;  /* 0x0000000502009c10 */ /* 0x000fc6000fffe0ff */
[----:B------:R-:W3:Y:S01]  /*1b80*/  @!P0 LDC.64 R16, c[0x0][0x388] ;  /* 0x0000e200ff108b82 */ /* 0x000ee20000000a00 */
[----:B--2---:R-:W-:-:S04]  /*1b90*/  @!P0 IMAD R3, R3, UR6, R12 ;  /* 0x0000000603038c24 */ /* 0x004fc8000f8e020c */
[----:B------:R-:W-:-:S04]  /*1ba0*/  @!P0 IMAD R3, R3, UR5, R0 ;  /* 0x0000000503038c24 */ /* 0x000fc8000f8e0200 */
[----:B---3--:R-:W-:Y:S02]  /*1bb0*/  @!P0 IMAD.WIDE R16, R3, 0x4, R16 ;  /* 0x0000000403108825 */ /* 0x008fe400078e0210 */
[----:B0-----:R-:W0:Y:S02]  /*1bc0*/  MUFU.RCP64H R3, R15 ;  /* 0x0000000f00037308 */ /* 0x001e240000001800 */
[----:B------:R-:W-:Y:S01]  /*1bd0*/  IMAD.MOV.U32 R2, RZ, RZ, 0x1 ;  /* 0x00000001ff027424 */ /* 0x000fe200078e00ff */
[----:B------:R1:W5:Y:S01]  /*1be0*/  @!P0 LDG.E.CONSTANT R9, desc[UR8][R16.64] ;  /* 0x0000000810098981 */ /* 0x000362000c1e9900 */
[----:B------:R-:W-:-:S04]  /*1bf0*/  FSETP.GE.AND P0, PT, R11, RZ, PT ;  /* 0x000000ff0b00720b */ /* 0x000fc80003f06000 */
[----:B------:R-:W2:Y:S01]  /*1c00*/  I2F.F64 R20, UR5 ;  /* 0x0000000500147d12 */ /* 0x000ea20008201c00 */
[----:B------:R-:W3:Y:S07]  /*1c10*/  LDCU UR5, c[0x0][0x3c4] ;  /* 0x00007880ff0577ac */ /* 0x000eee0008000800 */
[----:B------:R-:W4:Y:S01]  /*1c20*/  I2F.F64.U32 R12, R13 ;  /* 0x0000000d000c7312 */ /* 0x000f220000201800 */
[----:B0-----:R-:W-:Y:S02]  /*1c30*/  DFMA R18, -R14, R2, 1 ;  /* 0x3ff000000e12742b */ /* 0x001fe40000000102 */
[----:B--2---:R-:W-:-:S05]  /*1c40*/  DMUL R20, R20, 0.5 ;  /* 0x3fe0000014147828 */ /* 0x004fca0000000000 */
[----:B-1----:R-:W-:Y:S01]  /*1c50*/  F2F.F64.F32 R16, UR4 ;  /* 0x0000000400107d10 */ /* 0x002fe20008201800 */
[----:B------:R-:W-:Y:S01]  /*1c60*/  DFMA R22, R18, R18, R18 ;  /* 0x000000121216722b */ /* 0x000fe20000000012 */
[----:B----4-:R-:W-:Y:S01]  /*1c70*/  @P0 IMAD.MOV.U32 R18, RZ, RZ, R12 ;  /* 0x000000ffff120224 */ /* 0x010fe200078e000c */
[----:B------:R-:W-:-:S06]  /*1c80*/  @P0 MOV R19, R13 ;  /* 0x0000000d00130202 */ /* 0x000fcc0000000f00 */
[----:B------:R-:W-:Y:S01]  /*1c90*/  DFMA R2, R2, R22, R2 ;  /* 0x000000160202722b */ /* 0x000fe20000000002 */
[----:B------:R-:W-:Y:S01]  /*1ca0*/  @!P0 IMAD.MOV.U32 R18, RZ, RZ, R20 ;  /* 0x000000ffff128224 */ /* 0x000fe200078e0014 */
[----:B---3--:R-:W0:Y:S01]  /*1cb0*/  F2F.F64.F32 R22, UR5 ;  /* 0x0000000500167d10 */ /* 0x008e220008201800 */
[----:B------:R-:W-:Y:S01]  /*1cc0*/  @!P0 IMAD.MOV.U32 R19, RZ, RZ, R21 ;  /* 0x000000ffff138224 */ /* 0x000fe200078e0015 */
[----:B------:R-:W-:Y:S01]  /*1cd0*/  @!P0 MOV R21, R13 ;  /* 0x0000000d00158202 */ /* 0x000fe20000000f00 */
[----:B------:R-:W-:-:S03]  /*1ce0*/  @!P0 IMAD.MOV.U32 R20, RZ, RZ, R12 ;  /* 0x000000ffff148224 */ /* 0x000fc600078e000c */
[----:B------:R-:W-:-:S03]  /*1cf0*/  DFMA R12, -R14, R2, 1 ;  /* 0x3ff000000e0c742b */ /* 0x000fc60000000102 */
[----:B------:R-:W-:-:S05]  /*1d00*/  DADD R18, -R20, R18 ;  /* 0x0000000014127229 */ /* 0x000fca0000000112 */
[----:B------:R-:W-:-:S03]  /*1d10*/  DFMA R2, R2, R12, R2 ;  /* 0x0000000c0202722b */ /* 0x000fc60000000002 */
        /* <DEDUP_REMOVED lines=9> */
[----:B------:R-:W-:Y:S01]  /*1db0*/  MOV R0, 0x1de0 ;  /* 0x00001de000007802 */ /* 0x000fe20000000f00 */
[----:B------:R-:W-:-:S07]  /*1dc0*/  IMAD.MOV.U32 R13, RZ, RZ, R15 ;  /* 0x000000ffff0d7224 */ /* 0x000fce00078e000f */
[----:B-----5:R-:W-:Y:S05]  /*1dd0*/  CALL.REL.NOINC `($__internal_2_$__cuda_sm20_div_rn_f64_full) ;  /* 0x0000000c00407944 */ /* 0x020fea0003c00000 */
[----:B------:R-:W-:Y:S01]  /*1de0*/  IMAD.MOV.U32 R2, RZ, RZ, R8 ;  /* 0x000000ffff027224 */ /* 0x000fe200078e0008 */
[----:B------:R-:W-:-:S07]  /*1df0*/  MOV R3, R19 ;  /* 0x0000001300037202 */ /* 0x000fce0000000f00 */
.L_x_95:
        /* <DEDUP_REMOVED lines=17> */
.L_x_96:
[----:B------:R-:W0:Y:S01]  /*1f10*/  LDC R12, c[0x0][0x3ac] ;  /* 0x0000eb00ff0c7b82 */ /* 0x000e220000000800 */
[----:B------:R-:W1:Y:S02]  /*1f20*/  LDCU UR4, c[0x0][0x3b0] ;  /* 0x00007600ff0477ac */ /* 0x000e640008000800 */
[----:B-1----:R-:W-:Y:S01]  /*1f30*/  MOV R13, UR4 ;  /* 0x00000004000d7c02 */ /* 0x002fe20008000f00 */
        /* <DEDUP_REMOVED lines=11> */
[----:B0-----:R-:W-:Y:S02]  /*1ff0*/  IMAD.U32 R0, RZ, RZ, UR5 ;  /* 0x00000005ff007e24 */ /* 0x001fe4000f8e00ff */
[----:B-1----:R-:W-:-:S07]  /*2000*/  IMAD.U32 R3, RZ, RZ, UR4 ;  /* 0x00000004ff037e24 */ /* 0x002fce000f8e00ff */
[----:B-----5:R-:W-:Y:S05]  /*2010*/  CALL.REL.NOINC `($__internal_3_$__cuda_sm3x_div_rn_noftz_f32_slowpath) ;  /* 0x0000001000247944 */ /* 0x020fea0003c00000 */
.L_x_97:
        /* <DEDUP_REMOVED lines=10> */
[----:B0-----:R-:W0:Y:S08]  /*20c0*/  MUFU.RCP R0, R11 ;  /* 0x0000000b00007308 */ /* 0x001e300000001000 */
        /* <DEDUP_REMOVED lines=8> */
[----:B------:R-:W-:Y:S02]  /*2150*/  MOV R3, R11 ;  /* 0x0000000b00037202 */ /* 0x000fe40000000f00 */
[----:B------:R-:W-:-:S07]  /*2160*/  MOV R2, 0x2180 ;  /* 0x0000218000027802 */ /* 0x000fce0000000f00 */
[----:B------:R-:W-:Y:S05]  /*2170*/  CALL.REL.NOINC `($__internal_3_$__cuda_sm3x_div_rn_noftz_f32_slowpath) ;  /* 0x0000000c00cc7944 */ /* 0x000fea0003c00000 */
[----:B------:R-:W-:-:S07]  /*2180*/  IMAD.MOV.U32 R9, RZ, RZ, R0 ;  /* 0x000000ffff097224 */ /* 0x000fce00078e0000 */
.L_x_98:
[----:B------:R-:W0:Y:S01]  /*2190*/  LDCU.64 UR10, c[0x0][0x398] ;  /* 0x00007300ff0a77ac */ /* 0x000e220008000a00 */
[----:B------:R-:W-:Y:S01]  /*21a0*/  IMAD.MOV.U32 R19, RZ, RZ, RZ ;  /* 0x000000ffff137224 */ /* 0x000fe200078e00ff */
[----:B------:R-:W1:Y:S01]  /*21b0*/  LDCU.64 UR12, c[0x0][0x3a8] ;  /* 0x00007500ff0c77ac */ /* 0x000e620008000a00 */
[----:B------:R-:W2:Y:S01]  /*21c0*/  LDCU UR5, c[0x0][0x3c0] ;  /* 0x00007800ff0577ac */ /* 0x000ea20008000800 */
[----:B0-----:R-:W-:Y:S01]  /*21d0*/  UIADD3 UR4, UPT, UPT, -UR11, URZ, URZ ;  /* 0x000000ff0b047290 */ /* 0x001fe2000fffe1ff */
[----:B------:R-:W-:Y:S08]  /*21e0*/  I2F.F64 R14, UR10 ;  /* 0x0000000a000e7d12 */ /* 0x000ff00008201c00 */
[----:B------:R-:W0:Y:S02]  /*21f0*/  I2F.F64 R2, UR4 ;  /* 0x0000000400027d12 */ /* 0x000e240008201c00 */
[----:B------:R-:W3:Y:S06]  /*2200*/  LDCU UR4, c[0x0][0x3bc] ;  /* 0x00007780ff0477ac */ /* 0x000eec0008000800 */
[----:B-1----:R-:W-:Y:S01]  /*2210*/  F2F.F64.F32 R10, UR13 ;  /* 0x0000000d000a7d10 */ /* 0x002fe20008201800 */
[----:B0-----:R-:W-:-:S07]  /*2220*/  DMUL R2, R2, 0.5 ;  /* 0x3fe0000002027828 */ /* 0x001fce0000000000 */
[----:B--2---:R-:W0:Y:S08]  /*2230*/  F2F.F64.F32 R12, UR5 ;  /* 0x00000005000c7d10 */ /* 0x004e300008201800 */
[----:B------:R-:W1:Y:S01]  /*2240*/  F2F.F64.F32 R16, UR12 ;  /* 0x0000000c00107d10 */ /* 0x000e620008201800 */
[----:B0-----:R-:W-:Y:S01]  /*2250*/  DFMA R2, R10, R2, R12 ;  /* 0x000000020a02722b */ /* 0x001fe2000000000c */
[----:B------:R-:W-:-:S06]  /*2260*/  IMAD.MOV.U32 R11, RZ, RZ, RZ ;  /* 0x000000ffff0b7224 */ /* 0x000fcc00078e00ff */
[----:B---3--:R-:W0:Y:S01]  /*2270*/  F2F.F64.F32 R12, UR4 ;  /* 0x00000004000c7d10 */ /* 0x008e220008201800 */
[----:B------:R-:W-:-:S07]  /*2280*/  UIMAD UR4, UR6, UR11, UR11 ;  /* 0x0000000b060472a4 */ /* 0x000fce000f8e020b */
[----:B-1----:R2:W3:Y:S05]  /*2290*/  F2F.F32.F64 R10, R2 ;  /* 0x00000002000a7310 */ /* 0x0024ea0000301000 */
.L_x_114:
[----:B-1----:R-:W1:Y:S01]  /*22a0*/  LDCU UR5, c[0x0][0x398] ;  /* 0x00007300ff0577ac */ /* 0x002e620008000800 */
[----:B------:R-:W-:Y:S01]  /*22b0*/  IADD3 R18, PT, PT, R19, R6, RZ ;  /* 0x0000000613127210 */ /* 0x000fe20007ffe0ff */
[----:B------:R-:W-:Y:S01]  /*22c0*/  BSSY.RECONVERGENT B0, `(.L_x_99) ;  /* 0x000007b000007945 */ /* 0x000fe20003800200 */
[----:B------:R-:W4:Y:S01]  /*22d0*/  LDCU UR7, c[0x0][0x398] ;  /* 0x00007300ff0777ac */ /* 0x000f220008000800 */
[----:B0-----:R-:W0:Y:S01]  /*22e0*/  LDCU UR13, c[0x0][0x39c] ;  /* 0x00007380ff0d77ac */ /* 0x001e220008000800 */
[----:B------:R-:W0:Y:S01]  /*22f0*/  LDCU UR12, c[0x0][0x3ac] ;  /* 0x00007580ff0c77ac */ /* 0x000e220008000800 */
[----:B------:R-:W0:Y:S01]  /*2300*/  LDCU.64 UR10, c[0x0][0x380] ;  /* 0x00007000ff0a77ac */ /* 0x000e220008000a00 */
[----:B-1----:R-:W-:-:S13]  /*2310*/  ISETP.GE.AND P0, PT, R18, UR5, PT ;  /* 0x0000000512007c0c */ /* 0x002fda000bf06270 */
[----:B0---4-:R-:W-:Y:S05]  /*2320*/  @P0 BRA `(.L_x_100) ;  /* 0x0000000400d00947 */ /* 0x011fea0003800000 */
[----:B--2---:R-:W0:Y:S01]  /*2330*/  I2F.F64 R2, R18 ;  /* 0x0000001200027312 */ /* 0x004e220000201c00 */
[----:B------:R-:W-:Y:S01]  /*2340*/  BSSY.RECONVERGENT B1, `(.L_x_101) ;  /* 0x000002e000017945 */ /* 0x000fe20003800200 */
[----:B0-----:R-:W-:-:S08]  /*2350*/  DFMA R2, R14, -0.5, R2 ;  /* 0xbfe000000e02782b */ /* 0x001fd00000000002 */
[----:B------:R-:W-:-:S08]  /*2360*/  DADD R2, R2, 0.5 ;  /* 0x3fe0000002027429 */ /* 0x000fd00000000000 */
[----:B------:R-:W-:-:S10]  /*2370*/  DFMA R2, R2, R16, R12 ;  /* 0x000000100202722b */ /* 0x000fd4000000000c */
[----:B------:R-:W3:Y:S02]  /*2380*/  F2F.F32.F64 R3, R2 ;  /* 0x0000000200037310 */ /* 0x000ee40000301000 */
[----:B---3--:R-:W-:-:S05]  /*2390*/  FFMA R20, R3, R9, R10 ;  /* 0x0000000903147223 */ /* 0x008fca000000000a */
        /* <DEDUP_REMOVED lines=15> */
[----:B------:R-:W-:Y:S05]  /*2490*/  CALL.REL.NOINC `($__internal_3_$__cuda_sm3x_div_rn_noftz_f32_slowpath) ;  /* 0x0000000c00047944 */ /* 0x000fea0003c00000 */
[----:B------:R-:W-:-:S07]  /*24a0*/  IMAD.MOV.U32 R2, RZ, RZ, R0 ;  /* 0x000000ffff027224 */ /* 0x000fce00078e0000 */
.L_x_104:
[----:B------:R-:W-:Y:S05]  /*24b0*/  BSYNC.RECONVERGENT B2 ;  /* 0x0000000000027941 */ /* 0x000fea0003800200 */
.L_x_103:
[----:B------:R0:W1:Y:S01]  /*24c0*/  F2I.FLOOR.NTZ R0, R2 ;  /* 0x0000000200007305 */ /* 0x0000620000207100 */
[----:B------:R-:W-:Y:S01]  /*24d0*/  IMAD.MOV.U32 R21, RZ, RZ, RZ ;  /* 0x000000ffff157224 */ /* 0x000fe200078e00ff */
[----:B------:R-:W-:Y:S06]  /*24e0*/  BRA `(.L_x_105) ;  /* 0x00000000004c7947 */ /* 0x000fec0003800000 */
.L_x_102:
        /* <DEDUP_REMOVED lines=12> */
[----:B------:R-:W-:Y:S02]  /*25b0*/  MOV R0, R22 ;  /* 0x0000001600007202 */ /* 0x000fe40000000f00 */
[----:B------:R-:W-:Y:S01]  /*25c0*/  MOV R2, 0x25f0 ;  /* 0x000025f000027802 */ /* 0x000fe20000000f00 */
[----:B0-----:R-:W-:-:S07]  /*25d0*/  IMAD.U32 R3, RZ, RZ, UR5 ;  /* 0x00000005ff037e24 */ /* 0x001fce000f8e00ff */
[----:B------:R-:W-:Y:S05]  /*25e0*/  CALL.REL.NOINC `($__internal_3_$__cuda_sm3x_div_rn_noftz_f32_slowpath) ;  /* 0x0000000800b07944 */ /* 0x000fea0003c00000 */
.L_x_107:
[----:B------:R-:W-:Y:S05]  /*25f0*/  BSYNC.RECONVERGENT B2 ;  /* 0x0000000000027941 */ /* 0x000fea0003800200 */
.L_x_106:
[----:B------:R0:W2:Y:S02]  /*2600*/  F2I.FLOOR.NTZ R21, R0 ;  /* 0x0000000000157305 */ /* 0x0000a40000207100 */
[----:B0-----:R-:W-:-:S07]  /*2610*/  IMAD.MOV.U32 R0, RZ, RZ, RZ ;  /* 0x000000ffff007224 */ /* 0x001fce00078e00ff */
.L_x_105:
[----:B------:R-:W-:Y:S05]  /*2620*/  BSYNC.RECONVERGENT B1 ;  /* 0x0000000000017941 */ /* 0x000fea0003800200 */
.L_x_101:
[----:B------:R-:W3:Y:S01]  /*2630*/  LDCU UR6, c[0x0][0x39c] ;  /* 0x00007380ff0677ac */ /* 0x000ee20008000800 */
[----:B-1----:R-:W-:Y:S01]  /*2640*/  ISETP.GE.AND P0, PT, R0, R5, PT ;  /* 0x000000050000720c */ /* 0x002fe20003f06270 */
[C---:B0-2---:R-:W-:Y:S01]  /*2650*/  VIADD R2, R21.reuse, 0x1 ;  /* 0x0000000115027836 */ /* 0x045fe20000000000 */
[----:B------:R-:W-:Y:S01]  /*2660*/  BSSY.RECONVERGENT B1, `(.L_x_108) ;  /* 0x0000033000017945 */ /* 0x000fe20003800200 */
[----:B------:R-:W0:Y:S01]  /*2670*/  LDCU UR5, c[0x0][0x3ac] ;  /* 0x00007580ff0577ac */ /* 0x000e220008000800 */
[----:B------:R-:W-:Y:S02]  /*2680*/  HFMA2 R22, -RZ, RZ, 0, 0 ;  /* 0x00000000ff167431 */ /* 0x000fe400000001ff */
[----:B------:R-:W-:Y:S02]  /*2690*/  I2FP.F32.S32 R3, R2 ;  /* 0x0000000200037245 */ /* 0x000fe40000201400 */
[----:B---3--:R-:W-:-:S03]  /*26a0*/  ISETP.GE.OR P0, PT, R21, UR6, P0 ;  /* 0x0000000615007c0c */ /* 0x008fc60008706670 */
[----:B0-----:R-:W-:-:S10]  /*26b0*/  FFMA R20, R3, UR5, R20 ;  /* 0x0000000503147c23 */ /* 0x001fd40008000014 */
[----:B------:R-:W-:Y:S05]  /*26c0*/  @P0 BRA `(.L_x_109) ;  /* 0x0000000000b00947 */ /* 0x000fea0003800000 */
[----:B------:R-:W-:Y:S01]  /*26d0*/  VIADD R2, R0, 0x1 ;  /* 0x0000000100027836 */ /* 0x000fe20000000000 */
[----:B------:R-:W-:Y:S01]  /*26e0*/  SHF.R.S32.HI R23, RZ, 0x1f, R18 ;  /* 0x0000001fff177819 */ /* 0x000fe20000011412 */
[----:B------:R-:W-:-:S03]  /*26f0*/  IMAD.MOV.U32 R22, RZ, RZ, RZ ;  /* 0x000000ffff167224 */ /* 0x000fc600078e00ff */
[----:B------:R-:W-:-:S05]  /*2700*/  I2FP.F32.S32 R2, R2 ;  /* 0x0000000200027245 */ /* 0x000fca0000201400 */
[----:B------:R-:W-:-:S07]  /*2710*/  FFMA R25, R2, R8, R7 ;  /* 0x0000000802197223 */ /* 0x000fce0000000007 */
.L_x_113:
[----:B------:R-:W-:Y:S01]  /*2720*/  FSETP.GEU.AND P0, PT, R20, R25, PT ;  /* 0x000000191400720b */ /* 0x000fe20003f0e000 */
[----:B------:R-:W-:-:S12]  /*2730*/  BSSY.RECONVERGENT B2, `(.L_x_110) ;  /* 0x0000022000027945 */ /* 0x000fd80003800200 */
[----:B0-----:R-:W-:Y:S05]  /*2740*/  @P0 BRA `(.L_x_111) ;  /* 0x0000000000540947 */ /* 0x001fea0003800000 */
[----:B------:R-:W0:Y:S01]  /*2750*/  S2UR UR6, SR_CgaCtaId ;  /* 0x00000000000679c3 */ /* 0x000e220000008800 */
[----:B------:R-:W-:Y:S01]  /*2760*/  UMOV UR5, 0x400 ;  /* 0x0000040000057882 */ /* 0x000fe20000000000 */
[----:B------:R-:W-:Y:S01]  /*2770*/  LOP3.LUT R2, RZ, R21, RZ, 0x33, !PT ;  /* 0x00000015ff027212 */ /* 0x000fe200078e33ff */
[----:B------:R-:W-:-:S04]  /*2780*/  FADD R3, R20, -R19 ;  /* 0x8000001314037221 */ /* 0x000fc80000000000 */
[----:B------:R-:W-:-:S04]  /*2790*/  VIADD R2, R2, UR4 ;  /* 0x0000000402027c36 */ /* 0x000fc80008000000 */
[----:B------:R-:W-:-:S05]  /*27a0*/  IMAD R2, R2, UR7, RZ ;  /* 0x0000000702027c24 */ /* 0x000fca000f8e02ff */
        /* <DEDUP_REMOVED lines=15> */
.L_x_111:
[----:B------:R-:W0:Y:S01]  /*28a0*/  S2UR UR6, SR_CgaCtaId ;  /* 0x00000000000679c3 */ /* 0x000e220000008800 */
[----:B------:R-:W-:Y:S01]  /*28b0*/  UMOV UR5, 0x400 ;  /* 0x0000040000057882 */ /* 0x000fe20000000000 */
[C---:B------:R-:W-:Y:S01]  /*28c0*/  FADD R2, R25.reuse, R8 ;  /* 0x0000000819027221 */ /* 0x040fe20000000000 */
[----:B------:R-:W-:Y:S01]  /*28d0*/  FADD R3, R25, -R19 ;  /* 0x8000001319037221 */ /* 0x000fe20000000000 */
[----:B------:R-:W-:Y:S02]  /*28e0*/  MOV R19, R25 ;  /* 0x0000001900137202 */ /* 0x000fe40000000f00 */
[----:B------:R-:W-:Y:S01]  /*28f0*/  IMAD.MOV.U32 R25, RZ, RZ, R2 ;  /* 0x000000ffff197224 */ /* 0x000fe200078e0002 */
[----:B0-----:R-:W-:-:S06]  /*2900*/  ULEA UR5, UR6, UR5, 0x18 ;  /* 0x0000000506057291 */ /* 0x001fcc000f8ec0ff */
[C---:B------:R-:W-:Y:S01]  /*2910*/  LEA R24, R0.reuse, UR5, 0x2 ;  /* 0x0000000500187c11 */ /* 0x040fe2000f8e10ff */
[----:B------:R-:W-:-:S04]  /*2920*/  VIADD R0, R0, 0x1 ;  /* 0x0000000100007836 */ /* 0x000fc80000000000 */
[----:B------:R-:W0:Y:S02]  /*2930*/  LDS R27, [R24] ;  /* 0x00000000181b7984 */ /* 0x000e240000000800 */
[----:B0-----:R-:W-:-:S07]  /*2940*/  FFMA R22, R27, R3, R22 ;  /* 0x000000031b167223 */ /* 0x001fce0000000016 */
.L_x_112:
[----:B------:R-:W-:Y:S05]  /*2950*/  BSYNC.RECONVERGENT B2 ;  /* 0x0000000000027941 */ /* 0x000fea0003800200 */
.L_x_110:
[----:B------:R-:W-:Y:S02]  /*2960*/  ISETP.GE.AND P0, PT, R0, R5, PT ;  /* 0x000000050000720c */ /* 0x000fe40003f06270 */
[----:B------:R-:W-:-:S13]  /*2970*/  ISETP.LT.AND P1, PT, R21, UR13, PT ;  /* 0x0000000d15007c0c */ /* 0x000fda000bf21270 */
[----:B------:R-:W-:Y:S05]  /*2980*/  @!P0 BRA P1, `(.L_x_113) ;  /* 0xfffffffc00648947 */ /* 0x000fea000083ffff */
.L_x_109:
[----:B------:R-:W-:Y:S05]  /*2990*/  BSYNC.RECONVERGENT B1 ;  /* 0x0000000000017941 */ /* 0x000fea0003800200 */
.L_x_108:
[----:B------:R-:W-:-:S13]  /*29a0*/  FSETP.NEU.AND P0, PT, R22, RZ, PT ;  /* 0x000000ff1600720b */ /* 0x000fda0003f0d000 */
[----:B------:R-:W-:Y:S05]  /*29b0*/  @!P0 BRA `(.L_x_100) ;  /* 0x00000000002c8947 */ /* 0x000fea0003800000 */
[----:B------:R-:W1:Y:S01]  /*29c0*/  LDCU UR5, c[0x0][0x398] ;  /* 0x00007300ff0577ac */ /* 0x000e620008000800 */
[----:B------:R-:W-:Y:S02]  /*29d0*/  LOP3.LUT R21, RZ, R21, RZ, 0x33, !PT ;  /* 0x00000015ff157212 */ /* 0x000fe400078e33ff */
[----:B------:R-:W-:Y:S01]  /*29e0*/  SHF.R.S32.HI R0, RZ, 0x1f, R18 ;  /* 0x0000001fff007819 */ /* 0x000fe20000011412 */
[----:B------:R-:W0:Y:S02]  /*29f0*/  LDCU.64 UR14, c[0x0][0x380] ;  /* 0x00007000ff0e77ac */ /* 0x000e240008000a00 */
[----:B------:R-:W-:-:S04]  /*2a00*/  VIADD R21, R21, UR4 ;  /* 0x0000000415157c36 */ /* 0x000fc80008000000 */
[----:B-1----:R-:W-:-:S05]  /*2a10*/  IMAD R21, R21, UR5, RZ ;  /* 0x0000000515157c24 */ /* 0x002fca000f8e02ff */
[----:B------:R-:W-:-:S04]  /*2a20*/  IADD3 R18, P0, PT, R18, R21, RZ ;  /* 0x0000001512127210 */ /* 0x000fc80007f1e0ff */
[----:B------:R-:W-:Y:S02]  /*2a30*/  LEA.HI.X.SX32 R21, R21, R0, 0x1, P0 ;  /* 0x0000000015157211 */ /* 0x000fe400000f0eff */
[----:B0-----:R-:W-:-:S04]  /*2a40*/  LEA R2, P0, R18, UR14, 0x2 ;  /* 0x0000000e12027c11 */ /* 0x001fc8000f8010ff */
[----:B------:R-:W-:-:S05]  /*2a50*/  LEA.HI.X R3, R18, UR15, R21, 0x2, P0 ;  /* 0x0000000f12037c11 */ /* 0x000fca00080f1415 */
[----:B------:R1:W-:Y:S04]  /*2a60*/  REDG.E.ADD.F32.FTZ.RN.STRONG.GPU desc[UR8][R2.64], R22 ;  /* 0x00000016020079a6 */ /* 0x0003e8000c12f308 */
.L_x_100:
[----:B------:R-:W-:Y:S05]  /*2a70*/  BSYNC.RECONVERGENT B0 ;  /* 0x0000000000007941 */ /* 0x000fea0003800200 */
.L_x_99:
[----:B------:R-:W4:Y:S01]  /*2a80*/  LDCU UR5, c[0x0][0x398] ;  /* 0x00007300ff0577ac */ /* 0x000f220008000800 */
[----:B------:R-:W-:Y:S01]  /*2a90*/  IMAD R19, R4, R11, R4 ;  /* 0x0000000b04137224 */ /* 0x000fe200078e0204 */
[----:B------:R-:W-:-:S04]  /*2aa0*/  IADD3 R11, PT, PT, R11, 0x1, RZ ;  /* 0x000000010b0b7810 */ /* 0x000fc80007ffe0ff */
[----:B----4-:R-:W-:-:S13]  /*2ab0*/  ISETP.GE.U32.AND P0, PT, R19, UR5, PT ;  /* 0x0000000513007c0c */ /* 0x010fda000bf06070 */
[----:B------:R-:W-:Y:S05]  /*2ac0*/  @!P0 BRA `(.L_x_114) ;  /* 0xfffffff400f48947 */ /* 0x000fea000383ffff */
[----:B------:R-:W-:Y:S05]  /*2ad0*/  EXIT ;  /* 0x000000000000794d */ /* 0x000fea0003800000 */
        .weak           $__internal_2_$__cuda_sm20_div_rn_f64_full
        .type           $__internal_2_$__cuda_sm20_div_rn_f64_full,@function
        .size           $__internal_2_$__cuda_sm20_div_rn_f64_full,($__internal_3_$__cuda_sm3x_div_rn_noftz_f32_slowpath - $__internal_2_$__cuda_sm20_div_rn_f64_full)
$__internal_2_$__cuda_sm20_div_rn_f64_full:
[C---:B------:R-:W-:Y:S01]  /*2ae0*/  FSETP.GEU.AND P0, PT, |R13|.reuse, 1.469367938527859385e-39, PT ;  /* 0x001000000d00780b */ /* 0x040fe20003f0e200 */
[----:B------:R-:W-:Y:S01]  /*2af0*/  IMAD.MOV.U32 R18, RZ, RZ, 0x1 ;  /* 0x00000001ff127424 */ /* 0x000fe200078e00ff */
[C---:B------:R-:W-:Y:S01]  /*2b00*/  LOP3.LUT R2, R13.reuse, 0x800fffff, RZ, 0xc0, !PT ;  /* 0x800fffff0d027812 */ /* 0x040fe200078ec0ff */
[----:B------:R-:W-:Y:S01]  /*2b10*/  IMAD.MOV.U32 R24, RZ, RZ, 0x1ca00000 ;  /* 0x1ca00000ff187424 */ /* 0x000fe200078e00ff */
[----:B------:R-:W-:Y:S02]  /*2b20*/  LOP3.LUT R25, R13, 0x7ff00000, RZ, 0xc0, !PT ;  /* 0x7ff000000d197812 */ /* 0x000fe400078ec0ff */
[----:B------:R-:W-:Y:S01]  /*2b30*/  LOP3.LUT R3, R2, 0x3ff00000, RZ, 0xfc, !PT ;  /* 0x3ff0000002037812 */ /* 0x000fe200078efcff */
[----:B------:R-:W-:-:S06]  /*2b40*/  IMAD.MOV.U32 R2, RZ, RZ, R12 ;  /* 0x000000ffff027224 */ /* 0x000fcc00078e000c */
[----:B------:R-:W-:-:S06]  /*2b50*/  @!P0 DMUL R2, R12, 8.98846567431157953865e+307 ;  /* 0x7fe000000c028828 */ /* 0x000fcc0000000000 */
[----:B------:R-:W0:Y:S02]  /*2b60*/  MUFU.RCP64H R19, R3 ;  /* 0x0000000300137308 */ /* 0x000e240000001800 */
[----:B0-----:R-:W-:-:S08]  /*2b70*/  DFMA R14, R18, -R2, 1 ;  /* 0x3ff00000120e742b */ /* 0x001fd00000000802 */
[----:B------:R-:W-:-:S08]  /*2b80*/  DFMA R14, R14, R14, R14 ;  /* 0x0000000e0e0e722b */ /* 0x000fd0000000000e */
[----:B------:R-:W-:Y:S01]  /*2b90*/  DFMA R18, R18, R14, R18 ;  /* 0x0000000e1212722b */ /* 0x000fe20000000012 */
[----:B------:R-:W-:Y:S01]  /*2ba0*/  MOV R15, R17 ;  /* 0x00000011000f7202 */ /* 0x000fe20000000f00 */
[----:B------:R-:W-:-:S03]  /*2bb0*/  IMAD.MOV.U32 R14, RZ, RZ, R16 ;  /* 0x000000ffff0e7224 */ /* 0x000fc600078e0010 */
[----:B------:R-:W-:Y:S01]  /*2bc0*/  LOP3.LUT R8, R15, 0x7ff00000, RZ, 0xc0, !PT ;  /* 0x7ff000000f087812 */ /* 0x000fe200078ec0ff */
[----:B------:R-:W-:Y:S02]  /*2bd0*/  IMAD.MOV.U32 R16, RZ, RZ, R14 ;  /* 0x000000ffff107224 */ /* 0x000fe400078e000e */
[----:B------:R-:W-:Y:S01]  /*2be0*/  DFMA R20, R18, -R2, 1 ;  /* 0x3ff000001214742b */ /* 0x000fe20000000802 */
[----:B------:R-:W-:Y:S01]  /*2bf0*/  ISETP.GE.U32.AND P1, PT, R8, R25, PT ;  /* 0x000000190800720c */ /* 0x000fe20003f26070 */
[----:B------:R-:W-:-:S03]  /*2c00*/  IMAD.MOV.U32 R26, RZ, RZ, R8 ;  /* 0x000000ffff1a7224 */ /* 0x000fc600078e0008 */
[----:B------:R-:W-:Y:S02]  /*2c10*/  SEL R17, R24, 0x63400000, !P1 ;  /* 0x6340000018117807 */ /* 0x000fe40004800000 */
[----:B------:R-:W-:Y:S01]  /*2c20*/  FSETP.GEU.AND P1, PT, |R15|, 1.469367938527859385e-39, PT ;  /* 0x001000000f00780b */ /* 0x000fe20003f2e200 */
[----:B------:R-:W-:Y:S01]  /*2c30*/  DFMA R18, R18, R20, R18 ;  /* 0x000000141212722b */ /* 0x000fe20000000012 */
        /* <DEDUP_REMOVED lines=10> */
.L_x_115:
[----:B------:R-:W-:Y:S01]  /*2ce0*/  VIADD R27, R26, 0xffffffff ;  /* 0xffffffff1a1b7836 */ /* 0x000fe20000000000 */
[----:B------:R-:W-:Y:S01]  /*2cf0*/  @!P0 LOP3.LUT R25, R3, 0x7ff00000, RZ, 0xc0, !PT ;  /* 0x7ff0000003198812 */ /* 0x000fe200078ec0ff */
[----:B------:R-:W-:-:S03]  /*2d00*/  DMUL R20, R18, R16 ;  /* 0x0000001012147228 */ /* 0x000fc60000000000 */
[----:B------:R-:W-:Y:S01]  /*2d10*/  ISETP.GT.U32.AND P0, PT, R27, 0x7feffffe, PT ;  /* 0x7feffffe1b00780c */ /* 0x000fe20003f04070 */
[----:B------:R-:W-:-:S04]  /*2d20*/  VIADD R27, R25, 0xffffffff ;  /* 0xffffffff191b7836 */ /* 0x000fc80000000000 */
[----:B------:R-:W-:Y:S01]  /*2d30*/  DFMA R22, R20, -R2, R16 ;  /* 0x800000021416722b */ /* 0x000fe20000000010 */
[----:B------:R-:W-:-:S07]  /*2d40*/  ISETP.GT.U32.OR P0, PT, R27, 0x7feffffe, P0 ;  /* 0x7feffffe1b00780c */ /* 0x000fce0000704470 */
[----:B------:R-:W-:-:S06]  /*2d50*/  DFMA R22, R18, R22, R20 ;  /* 0x000000161216722b */ /* 0x000fcc0000000014 */
[----:B------:R-:W-:Y:S05]  /*2d60*/  @P0 BRA `(.L_x_116) ;  /* 0x00000000006c0947 */ /* 0x000fea0003800000 */
[----:B------:R-:W-:-:S04]  /*2d70*/  LOP3.LUT R15, R13, 0x7ff00000, RZ, 0xc0, !PT ;  /* 0x7ff000000d0f7812 */ /* 0x000fc800078ec0ff */
[CC--:B------:R-:W-:Y:S02]  /*2d80*/  VIADDMNMX R14, R8.reuse, -R15.reuse, 0xb9600000, !PT ;  /* 0xb9600000080e7446 */ /* 0x0c0fe4000780090f */
[----:B------:R-:W-:Y:S02]  /*2d90*/  ISETP.GE.U32.AND P0, PT, R8, R15, PT ;  /* 0x0000000f0800720c */ /* 0x000fe40003f06070 */
[----:B------:R-:W-:Y:S01]  /*2da0*/  VIMNMX R8, PT, PT, R14, 0x46a00000, PT ;  /* 0x46a000000e087848 */ /* 0x000fe20003fe0100 */
[----:B------:R-:W-:Y:S01]  /*2db0*/  IMAD.MOV.U32 R14, RZ, RZ, RZ ;  /* 0x000000ffff0e7224 */ /* 0x000fe200078e00ff */
[----:B------:R-:W-:-:S05]  /*2dc0*/  SEL R15, R24, 0x63400000, !P0 ;  /* 0x63400000180f7807 */ /* 0x000fca0004000000 */
[----:B------:R-:W-:-:S05]  /*2dd0*/  IMAD.IADD R8, R8, 0x1, -R15 ;  /* 0x0000000108087824 */ /* 0x000fca00078e0a0f */
[----:B------:R-:W-:-:S06]  /*2de0*/  IADD3 R15, PT, PT, R8, 0x7fe00000, RZ ;  /* 0x7fe00000080f7810 */ /* 0x000fcc0007ffe0ff */
[----:B------:R-:W-:-:S10]  /*2df0*/  DMUL R18, R22, R14 ;  /* 0x0000000e16127228 */ /* 0x000fd40000000000 */
[----:B------:R-:W-:-:S13]  /*2e00*/  FSETP.GTU.AND P0, PT, |R19|, 1.469367938527859385e-39, PT ;  /* 0x001000001300780b */ /* 0x000fda0003f0c200 */
[----:B------:R-:W-:Y:S05]  /*2e10*/  @P0 BRA `(.L_x_117) ;  /* 0x0000000000940947 */ /* 0x000fea0003800000 */
[----:B------:R-:W-:Y:S01]  /*2e20*/  DFMA R2, R22, -R2, R16 ;  /* 0x800000021602722b */ /* 0x000fe20000000010 */
[----:B------:R-:W-:-:S09]  /*2e30*/  IMAD.MOV.U32 R14, RZ, RZ, RZ ;  /* 0x000000ffff0e7224 */ /* 0x000fd200078e00ff */
[C---:B------:R-:W-:Y:S02]  /*2e40*/  FSETP.NEU.AND P0, PT, R3.reuse, RZ, PT ;  /* 0x000000ff0300720b */ /* 0x040fe40003f0d000 */
[----:B------:R-:W-:-:S04]  /*2e50*/  LOP3.LUT R13, R3, 0x80000000, R13, 0x48, !PT ;  /* 0x80000000030d7812 */ /* 0x000fc800078e480d */
[----:B------:R-:W-:-:S07]  /*2e60*/  LOP3.LUT R15, R13, R15, RZ, 0xfc, !PT ;  /* 0x0000000f0d0f7212 */ /* 0x000fce00078efcff */
[----:B------:R-:W-:Y:S05]  /*2e70*/  @!P0 BRA `(.L_x_117) ;  /* 0x00000000007c8947 */ /* 0x000fea0003800000 */
[----:B------:R-:W-:Y:S01]  /*2e80*/  IMAD.MOV R3, RZ, RZ, -R8 ;  /* 0x000000ffff037224 */ /* 0x000fe200078e0a08 */
[----:B------:R-:W-:Y:S01]  /*2e90*/  MOV R2, RZ ;  /* 0x000000ff00027202 */ /* 0x000fe20000000f00 */
[----:B------:R-:W-:-:S05]  /*2ea0*/  DMUL.RP R14, R22, R14 ;  /* 0x0000000e160e7228 */ /* 0x000fca0000008000 */
[----:B------:R-:W-:-:S05]  /*2eb0*/  DFMA R2, R18, -R2, R22 ;  /* 0x800000021202722b */ /* 0x000fca0000000016 */
[----:B------:R-:W-:Y:S02]  /*2ec0*/  LOP3.LUT R13, R15, R13, RZ, 0x3c, !PT ;  /* 0x0000000d0f0d7212 */ /* 0x000fe400078e3cff */
[----:B------:R-:W-:-:S04]  /*2ed0*/  IADD3 R2, PT, PT, -R8, -0x43300000, RZ ;  /* 0xbcd0000008027810 */ /* 0x000fc80007ffe1ff */
[----:B------:R-:W-:-:S04]  /*2ee0*/  FSETP.NEU.AND P0, PT, |R3|, R2, PT ;  /* 0x000000020300720b */ /* 0x000fc80003f0d200 */
[----:B------:R-:W-:Y:S02]  /*2ef0*/  FSEL R18, R14, R18, !P0 ;  /* 0x000000120e127208 */ /* 0x000fe40004000000 */
[----:B------:R-:W-:Y:S01]  /*2f00*/  FSEL R19, R13, R19, !P0 ;  /* 0x000000130d137208 */ /* 0x000fe20004000000 */
[----:B------:R-:W-:Y:S06]  /*2f10*/  BRA `(.L_x_117) ;  /* 0x0000000000547947 */ /* 0x000fec0003800000 */
.L_x_116:
[----:B------:R-:W-:-:S14]  /*2f20*/  DSETP.NAN.AND P0, PT, R14, R14, PT ;  /* 0x0000000e0e00722a */ /* 0x000fdc0003f08000 */
[----:B------:R-:W-:Y:S05]  /*2f30*/  @P0 BRA `(.L_x_118) ;  /* 0x0000000000440947 */ /* 0x000fea0003800000 */
[----:B------:R-:W-:-:S14]  /*2f40*/  DSETP.NAN.AND P0, PT, R12, R12, PT ;  /* 0x0000000c0c00722a */ /* 0x000fdc0003f08000 */
[----:B------:R-:W-:Y:S05]  /*2f50*/  @P0 BRA `(.L_x_119) ;  /* 0x0000000000300947 */ /* 0x000fea0003800000 */
[----:B------:R-:W-:Y:S01]  /*2f60*/  ISETP.NE.AND P0, PT, R26, R25, PT ;  /* 0x000000191a00720c */ /* 0x000fe20003f05270 */
[----:B------:R-:W-:Y:S02]  /*2f70*/  IMAD.MOV.U32 R18, RZ, RZ, 0x0 ;  /* 0x00000000ff127424 */ /* 0x000fe400078e00ff */
[----:B------:R-:W-:-:S10]  /*2f80*/  IMAD.MOV.U32 R19, RZ, RZ, -0x80000 ;  /* 0xfff80000ff137424 */ /* 0x000fd400078e00ff */
        /* <DEDUP_REMOVED lines=9> */
.L_x_119:
[----:B------:R-:W-:Y:S01]  /*3020*/  LOP3.LUT R19, R13, 0x80000, RZ, 0xfc, !PT ;  /* 0x000800000d137812 */ /* 0x000fe200078efcff */
[----:B------:R-:W-:Y:S01]  /*3030*/  IMAD.MOV.U32 R18, RZ, RZ, R12 ;  /* 0x000000ffff127224 */ /* 0x000fe200078e000c */
[----:B------:R-:W-:Y:S06]  /*3040*/  BRA `(.L_x_117) ;  /* 0x0000000000087947 */ /* 0x000fec0003800000 */
.L_x_118:
[----:B------:R-:W-:Y:S01]  /*3050*/  LOP3.LUT R19, R15, 0x80000, RZ, 0xfc, !PT ;  /* 0x000800000f137812 */ /* 0x000fe200078efcff */
[----:B------:R-:W-:-:S07]  /*3060*/  IMAD.MOV.U32 R18, RZ, RZ, R14 ;  /* 0x000000ffff127224 */ /* 0x000fce00078e000e */
.L_x_117:
[----:B------:R-:W-:Y:S01]  /*3070*/  IMAD.MOV.U32 R2, RZ, RZ, R0 ;  /* 0x000000ffff027224 */ /* 0x000fe200078e0000 */
[----:B------:R-:W-:Y:S01]  /*3080*/  MOV R8, R18 ;  /* 0x0000001200087202 */ /* 0x000fe20000000f00 */
[----:B------:R-:W-:-:S04]  /*3090*/  IMAD.MOV.U32 R3, RZ, RZ, 0x0 ;  /* 0x00000000ff037424 */ /* 0x000fc800078e00ff */
[----:B------:R-:W-:Y:S05]  /*30a0*/  RET.REL.NODEC R2 `(_Z27BackProjParaDisCUDA2dKernelILb0EEvPfPKfS2_iiiiffffffff) ;  /* 0xffffffcc02d47950 */ /* 0x000fea0003c3ffff */
        .weak           $__internal_3_$__cuda_sm3x_div_rn_noftz_f32_slowpath
        .type           $__internal_3_$__cuda_sm3x_div_rn_noftz_f32_slowpath,@function
        .size           $__internal_3_$__cuda_sm3x_div_rn_noftz_f32_slowpath,(.L_x_267 - $__internal_3_$__cuda_sm3x_div_rn_noftz_f32_slowpath)
$__internal_3_$__cuda_sm3x_div_rn_noftz_f32_slowpath:
[----:B------:R-:W-:Y:S01]  /*30b0*/  SHF.R.U32.HI R21, RZ, 0x17, R3 ;  /* 0x00000017ff157819 */ /* 0x000fe20000011603 */
[----:B------:R-:W-:Y:S01]  /*30c0*/  BSSY.RECONVERGENT B3, `(.L_x_120) ;  /* 0x0000062000037945 */ /* 0x000fe20003800200 */
[----:B------:R-:W-:Y:S02]  /*30d0*/  SHF.R.U32.HI R23, RZ, 0x17, R0 ;  /* 0x00000017ff177819 */ /* 0x000fe40000011600 */
[----:B------:R-:W-:Y:S02]  /*30e0*/  LOP3.LUT R21, R21, 0xff, RZ, 0xc0, !PT ;  /* 0x000000ff15157812 */ /* 0x000fe400078ec0ff */
[----:B------:R-:W-:-:S03]  /*30f0*/  LOP3.LUT R23, R23, 0xff, RZ, 0xc0, !PT ;  /* 0x000000ff17177812 */ /* 0x000fc600078ec0ff */
[----:B------:R-:W-:Y:S01]  /*3100*/  VIADD R24, R21, 0xffffffff ;  /* 0xffffffff15187836 */ /* 0x000fe20000000000 */
[----:B------:R-:W-:-:S04]  /*3110*/  IADD3 R25, PT, PT, R23, -0x1, RZ ;  /* 0xffffffff17197810 */ /* 0x000fc80007ffe0ff */
[----:B------:R-:W-:-:S04]  /*3120*/  ISETP.GT.U32.AND P0, PT, R24, 0xfd, PT ;  /* 0x000000fd1800780c */ /* 0x000fc80003f04070 */
[----:B------:R-:W-:-:S13]  /*3130*/  ISETP.GT.U32.OR P0, PT, R25, 0xfd, P0 ;  /* 0x000000fd1900780c */ /* 0x000fda0000704470 */
[----:B------:R-:W-:Y:S01]  /*3140*/  @!P0 IMAD.MOV.U32 R22, RZ, RZ, RZ ;  /* 0x000000ffff168224 */ /* 0x000fe200078e00ff */
        /* <DEDUP_REMOVED lines=24> */
.L_x_121:
[----:B------:R-:W-:Y:S01]  /*32d0*/  LEA R24, R21, 0xc0800000, 0x17 ;  /* 0xc080000015187811 */ /* 0x000fe200078eb8ff */
[----:B------:R-:W-:Y:S01]  /*32e0*/  VIADD R23, R23, 0xffffff81 ;  /* 0xffffff8117177836 */ /* 0x000fe20000000000 */
[----:B------:R-:W-:Y:S03]  /*32f0*/  BSSY.RECONVERGENT B4, `(.L_x_126) ;  /* 0x0000035000047945 */ /* 0x000fe60003800200 */
[----:B------:R-:W-:Y:S02]  /*3300*/  IMAD.IADD R27, R3, 0x1, -R24 ;  /* 0x00000001031b7824 */ /* 0x000fe400078e0a18 */
[C---:B------:R-:W-:Y:S01]  /*3310*/  IMAD R0, R23.reuse, -0x800000, R0 ;  /* 0xff80000017007824 */ /* 0x040fe200078e0200 */
[----:B------:R-:W-:Y:S01]  /*3320*/  IADD3 R23, PT, PT, R23, 0x7f, -R21 ;  /* 0x0000007f17177810 */ /* 0x000fe20007ffe815 */
[----:B------:R-:W0:Y:S01]  /*3330*/  MUFU.RCP R24, R27 ;  /* 0x0000001b00187308 */ /* 0x000e220000001000 */
[----:B------:R-:W-:-:S03]  /*3340*/  FADD.FTZ R3, -R27, -RZ ;  /* 0x800000ff1b037221 */ /* 0x000fc60000010100 */
[----:B------:R-:W-:Y:S02]  /*3350*/  IMAD.IADD R23, R23, 0x1, R22 ;  /* 0x0000000117177824 */ /* 0x000fe400078e0216 */
[----:B0-----:R-:W-:-:S04]  /*3360*/  FFMA R25, R24, R3, 1 ;  /* 0x3f80000018197423 */ /* 0x001fc80000000003 */
[----:B------:R-:W-:-:S04]  /*3370*/  FFMA R25, R24, R25, R24 ;  /* 0x0000001918197223 */ /* 0x000fc80000000018 */
[----:B------:R-:W-:-:S04]  /*3380*/  FFMA R24, R0, R25, RZ ;  /* 0x0000001900187223 */ /* 0x000fc800000000ff */
[----:B------:R-:W-:-:S04]  /*3390*/  FFMA R26, R3, R24, R0 ;  /* 0x00000018031a7223 */ /* 0x000fc80000000000 */
[----:B------:R-:W-:-:S04]  /*33a0*/  FFMA R26, R25, R26, R24 ;  /* 0x0000001a191a7223 */ /* 0x000fc80000000018 */
[----:B------:R-:W-:-:S04]  /*33b0*/  FFMA R3, R3, R26, R0 ;  /* 0x0000001a03037223 */ /* 0x000fc80000000000 */
[----:B------:R-:W-:-:S05]  /*33c0*/  FFMA R0, R25, R3, R26 ;  /* 0x0000000319007223 */ /* 0x000fca000000001a */
[----:B------:R-:W-:-:S04]  /*33d0*/  SHF.R.U32.HI R21, RZ, 0x17, R0 ;  /* 0x00000017ff157819 */ /* 0x000fc80000011600 */
[----:B------:R-:W-:-:S04]  /*33e0*/  LOP3.LUT R22, R21, 0xff, RZ, 0xc0, !PT ;  /* 0x000000ff15167812 */ /* 0x000fc800078ec0ff */
[----:B------:R-:W-:-:S05]  /*33f0*/  IADD3 R21, PT, PT, R22, R23, RZ ;  /* 0x0000001716157210 */ /* 0x000fca0007ffe0ff */
        /* <DEDUP_REMOVED lines=13> */
[C---:B------:R-:W-:Y:S01]  /*34d0*/  VIADD R3, R21.reuse, 0x20 ;  /* 0x0000002015037836 */ /* 0x040fe20000000000 */
[C---:B------:R-:W-:Y:S02]  /*34e0*/  ISETP.NE.AND P2, PT, R21.reuse, RZ, PT ;  /* 0x000000ff1500720c */ /* 0x040fe40003f45270 */
[----:B------:R-:W-:Y:S02]  /*34f0*/  LOP3.LUT R22, R22, 0x7fffff, RZ, 0xc0, !PT ;  /* 0x007fffff16167812 */ /* 0x000fe400078ec0ff */
[----:B------:R-:W-:Y:S01]  /*3500*/  ISETP.NE.AND P1, PT, R21, RZ, PT ;  /* 0x000000ff1500720c */ /* 0x000fe20003f25270 */
[----:B------:R-:W-:Y:S01]  /*3510*/  IMAD.MOV R21, RZ, RZ, -R21 ;  /* 0x000000ffff157224 */ /* 0x000fe200078e0a15 */
[----:B------:R-:W-:-:S02]  /*3520*/  LOP3.LUT R22, R22, 0x800000, RZ, 0xfc, !PT ;  /* 0x0080000016167812 */ /* 0x000fc400078efcff */
[----:B------:R-:W-:Y:S02]  /*3530*/  FSETP.NEU.FTZ.AND P0, PT, R23, R26, PT ;  /* 0x0000001a1700720b */ /* 0x000fe40003f1d000 */
[----:B------:R-:W-:Y:S02]  /*3540*/  SHF.L.U32 R3, R22, R3, RZ ;  /* 0x0000000316037219 */ /* 0x000fe400000006ff */
[----:B------:R-:W-:Y:S02]  /*3550*/  SEL R21, R21, RZ, P2 ;  /* 0x000000ff15157207 */ /* 0x000fe40001000000 */
[----:B------:R-:W-:Y:S02]  /*3560*/  ISETP.NE.AND P1, PT, R3, RZ, P1 ;  /* 0x000000ff0300720c */ /* 0x000fe40000f25270 */
[----:B------:R-:W-:Y:S02]  /*3570*/  SHF.R.U32.HI R22, RZ, R21, R22 ;  /* 0x00000015ff167219 */ /* 0x000fe40000011616 */
[----:B------:R-:W-:-:S02]  /*3580*/  PLOP3.LUT P0, PT, P0, P1, PT, 0xf8, 0x8f ;  /* 0x00000000008f781c */ /* 0x000fc40000703f70 */
[----:B------:R-:W-:Y:S02]  /*3590*/  SHF.R.U32.HI R21, RZ, 0x1, R22 ;  /* 0x00000001ff157819 */ /* 0x000fe40000011616 */
[----:B------:R-:W-:-:S04]  /*35a0*/  SEL R24, RZ, 0x1, !P0 ;  /* 0x00000001ff187807 */ /* 0x000fc80004000000 */
[----:B------:R-:W-:-:S04]  /*35b0*/  LOP3.LUT R3, R24, 0x1, R21, 0xf8, !PT ;  /* 0x0000000118037812 */ /* 0x000fc800078ef815 */
[----:B------:R-:W-:-:S04]  /*35c0*/  LOP3.LUT R22, R3, R22, RZ, 0xc0, !PT ;  /* 0x0000001603167212 */ /* 0x000fc800078ec0ff */
[----:B------:R-:W-:-:S04]  /*35d0*/  IADD3 R21, PT, PT, R21, R22, RZ ;  /* 0x0000001615157210 */ /* 0x000fc80007ffe0ff */
[----:B------:R-:W-:Y:S01]  /*35e0*/  LOP3.LUT R0, R21, R0, RZ, 0xfc, !PT ;  /* 0x0000000015007212 */ /* 0x000fe200078efcff */
[----:B------:R-:W-:Y:S06]  /*35f0*/  BRA `(.L_x_129) ;  /* 0x0000000000107947 */ /* 0x000fec0003800000 */
.L_x_128:
[----:B------:R-:W-:-:S04]  /*3600*/  LOP3.LUT R0, R0, 0x80000000, RZ, 0xc0, !PT ;  /* 0x8000000000007812 */ /* 0x000fc800078ec0ff */
[----:B------:R-:W-:Y:S01]  /*3610*/  LOP3.LUT R0, R0, 0x7f800000, RZ, 0xfc, !PT ;  /* 0x7f80000000007812 */ /* 0x000fe200078efcff */
[----:B------:R-:W-:Y:S06]  /*3620*/  BRA `(.L_x_129) ;  /* 0x0000000000047947 */ /* 0x000fec0003800000 */
.L_x_127:
[----:B------:R-:W-:-:S07]  /*3630*/  IMAD R0, R23, 0x800000, R0 ;  /* 0x0080000017007824 */ /* 0x000fce00078e0200 */
.L_x_129:
[----:B------:R-:W-:Y:S05]  /*3640*/  BSYNC.RECONVERGENT B4 ;  /* 0x0000000000047941 */ /* 0x000fea0003800200 */
.L_x_126:
[----:B------:R-:W-:Y:S05]  /*3650*/  BRA `(.L_x_130) ;  /* 0x0000000000207947 */ /* 0x000fea0003800000 */
.L_x_125:
[----:B------:R-:W-:-:S04]  /*3660*/  LOP3.LUT R0, R3, 0x80000000, R0, 0x48, !PT ;  /* 0x8000000003007812 */ /* 0x000fc800078e4800 */
[----:B------:R-:W-:Y:S01]  /*3670*/  LOP3.LUT R0, R0, 0x7f800000, RZ, 0xfc, !PT ;  /* 0x7f80000000007812 */ /* 0x000fe200078efcff */
[----:B------:R-:W-:Y:S06]  /*3680*/  BRA `(.L_x_130) ;  /* 0x0000000000147947 */ /* 0x000fec0003800000 */
.L_x_124:
[----:B------:R-:W-:Y:S01]  /*3690*/  LOP3.LUT R0, R3, 0x80000000, R0, 0x48, !PT ;  /* 0x8000000003007812 */ /* 0x000fe200078e4800 */
[----:B------:R-:W-:Y:S06]  /*36a0*/  BRA `(.L_x_130) ;  /* 0x00000000000c7947 */ /* 0x000fec0003800000 */
.L_x_123:
[----:B------:R-:W0:Y:S01]  /*36b0*/  MUFU.RSQ R0, -QNAN ;  /* 0xffc0000000007908 */ /* 0x000e220000001400 */
[----:B------:R-:W-:Y:S05]  /*36c0*/  BRA `(.L_x_130) ;  /* 0x0000000000047947 */ /* 0x000fea0003800000 */
.L_x_122:
[----:B------:R-:W-:-:S07]  /*36d0*/  FADD.FTZ R0, R0, R3 ;  /* 0x0000000300007221 */ /* 0x000fce0000010000 */
.L_x_130:
[----:B------:R-:W-:Y:S05]  /*36e0*/  BSYNC.RECONVERGENT B3 ;  /* 0x0000000000037941 */ /* 0x000fea0003800200 */
.L_x_120:
[----:B------:R-:W-:-:S04]  /*36f0*/  IMAD.MOV.U32 R3, RZ, RZ, 0x0 ;  /* 0x00000000ff037424 */ /* 0x000fc800078e00ff */
[----:B0-----:R-:W-:Y:S05]  /*3700*/  RET.REL.NODEC R2 `(_Z27BackProjParaDisCUDA2dKernelILb0EEvPfPKfS2_iiiiffffffff) ;  /* 0xffffffc8023c7950 */ /* 0x001fea0003c3ffff */
.L_x_131:
        /* <DEDUP_REMOVED lines=15> */
.L_x_267:


//--------------------- .text._Z27BackProjParaDisCUDA2dKernelILb1EEvPfPKfS2_iiiiffffffff --------------------------
	.section	.text._Z27BackProjParaDisCUDA2dKernelILb1EEvPfPKfS2_iiiiffffffff,"ax",@progbits
	.align	128
        .global         _Z27BackProjParaDisCUDA2dKernelILb1EEvPfPKfS2_iiiiffffffff
        .type           _Z27BackProjParaDisCUDA2dKernelILb1EEvPfPKfS2_iiiiffffffff,@function
        .size           _Z27BackProjParaDisCUDA2dKernelILb1EEvPfPKfS2_iiiiffffffff,(.L_x_269 - _Z27BackProjParaDisCUDA2dKernelILb1EEvPfPKfS2_iiiiffffffff)
        .other          _Z27BackProjParaDisCUDA2dKernelILb1EEvPfPKfS2_iiiiffffffff,@"STO_CUDA_ENTRY STV_DEFAULT"
_Z27BackProjParaDisCUDA2dKernelILb1EEvPfPKfS2_iiiiffffffff:
.text._Z27BackProjParaDisCUDA2dKernelILb1EEvPfPKfS2_iiiiffffffff:
        /* <DEDUP_REMOVED lines=37> */
.L_x_133:
        /* <DEDUP_REMOVED lines=44> */
.L_x_132:
        /* <DEDUP_REMOVED lines=30> */
.L_x_135:
        /* <DEDUP_REMOVED lines=44> */
.L_x_134:
        /* <DEDUP_REMOVED lines=68> */
[----:B-----5:R-:W-:Y:S05]  /*0df0*/  CALL.REL.NOINC `($__internal_4_$__cuda_sm20_div_rn_f64_full) ;  /* 0x0000001c00387944 */ /* 0x020fea0003c00000 */
[----:B------:R-:W-:-:S07]  /*0e00*/  IMAD.MOV.U32 R9, RZ, RZ, R19 ;  /* 0x000000ffff097224 */ /* 0x000fce00078e0013 */
.L_x_137:
        /* <DEDUP_REMOVED lines=15> */
[----:B-----5:R-:W-:Y:S05]  /*0f00*/  CALL.REL.NOINC `($__internal_5_$__cuda_sm3x_div_rn_noftz_f32_slowpath) ;  /* 0x0000002000687944 */ /* 0x020fea0003c00000 */
[----:B------:R-:W-:-:S07]  /*0f10*/  IMAD.MOV.U32 R15, RZ, RZ, R0 ;  /* 0x000000ffff0f7224 */ /* 0x000fce00078e0000 */
.L_x_138:
        /* <DEDUP_REMOVED lines=16> */
[----:B-----5:R-:W-:Y:S05]  /*1020*/  CALL.REL.NOINC `($__internal_5_$__cuda_sm3x_div_rn_noftz_f32_slowpath) ;  /* 0x0000002000207944 */ /* 0x020fea0003c00000 */
.L_x_139:
        /* <DEDUP_REMOVED lines=21> */
[----:B------:R-:W-:Y:S05]  /*1180*/  CALL.REL.NOINC `($__internal_5_$__cuda_sm3x_div_rn_noftz_f32_slowpath) ;  /* 0x0000001c00c87944 */ /* 0x000fea0003c00000 */
[----:B------:R-:W-:-:S07]  /*1190*/  MOV R12, R0 ;  /* 0x00000000000c7202 */ /* 0x000fce0000000f00 */
.L_x_140:
        /* <DEDUP_REMOVED lines=19> */
.L_x_156:
        /* <DEDUP_REMOVED lines=28> */
[----:B------:R-:W-:Y:S05]  /*1490*/  CALL.REL.NOINC `($__internal_5_$__cuda_sm3x_div_rn_noftz_f32_slowpath) ;  /* 0x0000001c00047944 */ /* 0x000fea0003c00000 */
[----:B------:R-:W-:-:S07]  /*14a0*/  IMAD.MOV.U32 R14, RZ, RZ, R0 ;  /* 0x000000ffff0e7224 */ /* 0x000fce00078e0000 */
.L_x_146:
[----:B------:R-:W-:Y:S05]  /*14b0*/  BSYNC.RECONVERGENT B2 ;  /* 0x0000000000027941 */ /* 0x000fea0003800200 */
.L_x_145:
[----:B------:R-:W0:Y:S01]  /*14c0*/  F2I.FLOOR.NTZ R14, R14 ;  /* 0x0000000e000e7305 */ /* 0x000e220000207100 */
[----:B------:R-:W-:Y:S01]  /*14d0*/  IMAD.MOV.U32 R0, RZ, RZ, RZ ;  /* 0x000000ffff007224 */ /* 0x000fe200078e00ff */
[----:B------:R-:W-:Y:S06]  /*14e0*/  BRA `(.L_x_147) ;  /* 0x00000000004c7947 */ /* 0x000fec0003800000 */
.L_x_144:
        /* <DEDUP_REMOVED lines=14> */
[----:B------:R-:W-:Y:S05]  /*15d0*/  CALL.REL.NOINC `($__internal_5_$__cuda_sm3x_div_rn_noftz_f32_slowpath) ;  /* 0x0000001800b47944 */ /* 0x000fea0003c00000 */
[----:B------:R-:W-:-:S07]  /*15e0*/  MOV R2, R0 ;  /* 0x0000000000027202 */ /* 0x000fce0000000f00 */
.L_x_149:
[----:B------:R-:W-:Y:S05]  /*15f0*/  BSYNC.RECONVERGENT B2 ;  /* 0x0000000000027941 */ /* 0x000fea0003800200 */
.L_x_148:
[----:B------:R1:W2:Y:S01]  /*1600*/  F2I.FLOOR.NTZ R0, R2 ;  /* 0x0000000200007305 */ /* 0x0002a20000207100 */
[----:B------:R-:W-:-:S07]  /*1610*/  IMAD.MOV.U32 R14, RZ, RZ, RZ ;  /* 0x000000ffff0e7224 */ /* 0x000fce00078e00ff */
.L_x_147:
[----:B------:R-:W-:Y:S05]  /*1620*/  BSYNC.RECONVERGENT B1 ;  /* 0x0000000000017941 */ /* 0x000fea0003800200 */
.L_x_143:
[----:B------:R-:W3:Y:S01]  /*1630*/  LDCU UR5, c[0x0][0x398] ;  /* 0x00007300ff0577ac */ /* 0x000ee20008000800 */
[----:B0-----:R-:W-:Y:S01]  /*1640*/  ISETP.GE.AND P0, PT, R14, R5, PT ;  /* 0x000000050e00720c */ /* 0x001fe20003f06270 */
[----:B-12---:R-:W-:Y:S01]  /*1650*/  VIADD R2, R0, 0x1 ;  /* 0x0000000100027836 */ /* 0x006fe20000000000 */
[----:B------:R-:W-:Y:S01]  /*1660*/  BSSY B1, `(.L_x_150) ;  /* 0x0000036000017945 */ /* 0x000fe20003800000 */
[----:B------:R-:W0:Y:S01]  /*1670*/  LDCU UR4, c[0x0][0x3a8] ;  /* 0x00007500ff0477ac */ /* 0x000e220008000800 */
[----:B------:R-:W-:Y:S02]  /*1680*/  HFMA2 R20, -RZ, RZ, 0, 0 ;  /* 0x00000000ff147431 */ /* 0x000fe400000001ff */
[----:B------:R-:W-:Y:S01]  /*1690*/  I2FP.F32.S32 R2, R2 ;  /* 0x0000000200027245 */ /* 0x000fe20000201400 */
[----:B---3--:R-:W-:-:S04]  /*16a0*/  IMAD.U32 R3, RZ, RZ, UR5 ;  /* 0x00000005ff037e24 */ /* 0x008fc8000f8e00ff */
        /* <DEDUP_REMOVED lines=11> */
.L_x_155:
        /* <DEDUP_REMOVED lines=22> */
.L_x_153:
        /* <DEDUP_REMOVED lines=11> */
.L_x_154:
[----:B------:R-:W-:Y:S05]  /*1970*/  BSYNC.RECONVERGENT B2 ;  /* 0x0000000000027941 */ /* 0x000fea0003800200 */
.L_x_152:
[----:B0-----:R-:W-:Y:S01]  /*1980*/  IMAD.U32 R3, RZ, RZ, UR12 ;  /* 0x0000000cff037e24 */ /* 0x001fe2000f8e00ff */
[----:B------:R-:W-:-:S04]  /*1990*/  ISETP.GE.AND P0, PT, R14, R5, PT ;  /* 0x000000050e00720c */ /* 0x000fc80003f06270 */
[----:B------:R-:W-:-:S13]  /*19a0*/  ISETP.LT.AND P1, PT, R0, R3, PT ;  /* 0x000000030000720c */ /* 0x000fda0003f21270 */
[----:B------:R-:W-:Y:S05]  /*19b0*/  @!P0 BRA P1, `(.L_x_155) ;  /* 0xfffffffc00688947 */ /* 0x000fea000083ffff */
.L_x_151:
[----:B------:R-:W-:Y:S05]  /*19c0*/  BSYNC B1 ;  /* 0x0000000000017941 */ /* 0x000fea0003800000 */
.L_x_150:
        /* <DEDUP_REMOVED lines=12> */
.L_x_142:
[----:B0-----:R-:W-:Y:S05]  /*1a90*/  BSYNC B0 ;  /* 0x0000000000007941 */ /* 0x001fea0003800000 */
.L_x_141:
[----:B------:R-:W0:Y:S01]  /*1aa0*/  LDCU UR4, c[0x0][0x39c] ;  /* 0x00007380ff0477ac */ /* 0x000e220008000800 */
[----:B------:R-:W-:Y:S02]  /*1ab0*/  IMAD R9, R4, R13, R4 ;  /* 0x0000000d04097224 */ /* 0x000fe400078e0204 */
[----:B------:R-:W-:-:S03]  /*1ac0*/  VIADD R13, R13, 0x1 ;  /* 0x000000010d0d7836 */ /* 0x000fc60000000000 */
[----:B0-----:R-:W-:-:S13]  /*1ad0*/  ISETP.GE.U32.AND P0, PT, R9, UR4, PT ;  /* 0x0000000409007c0c */ /* 0x001fda000bf06070 */
[----:B------:R-:W-:Y:S05]  /*1ae0*/  @!P0 BRA `(.L_x_156) ;  /* 0xfffffff400f88947 */ /* 0x000fea000383ffff */
[----:B------:R-:W-:Y:S05]  /*1af0*/  EXIT ;  /* 0x000000000000794d */ /* 0x000fea0003800000 */
.L_x_136:
        /* <DEDUP_REMOVED lines=45> */
[----:B-----5:R-:W-:Y:S05]  /*1dd0*/  CALL.REL.NOINC `($__internal_4_$__cuda_sm20_div_rn_f64_full) ;  /* 0x0000000c00407944 */ /* 0x020fea0003c00000 */
[----:B------:R-:W-:Y:S01]  /*1de0*/  IMAD.MOV.U32 R2, RZ, RZ, R8 ;  /* 0x000000ffff027224 */ /* 0x000fe200078e0008 */
[----:B------:R-:W-:-:S07]  /*1df0*/  MOV R3, R19 ;  /* 0x0000001300037202 */ /* 0x000fce0000000f00 */
.L_x_157:
        /* <DEDUP_REMOVED lines=17> */
.L_x_158:
        /* <DEDUP_REMOVED lines=16> */
[----:B-----5:R-:W-:Y:S05]  /*2010*/  CALL.REL.NOINC `($__internal_5_$__cuda_sm3x_div_rn_noftz_f32_slowpath) ;  /* 0x0000001000247944 */ /* 0x020fea0003c00000 */
.L_x_159:
        /* <DEDUP_REMOVED lines=21> */
[----:B------:R-:W-:Y:S05]  /*2170*/  CALL.REL.NOINC `($__internal_5_$__cuda_sm3x_div_rn_noftz_f32_slowpath) ;  /* 0x0000000c00cc7944 */ /* 0x000fea0003c00000 */
[----:B------:R-:W-:-:S07]  /*2180*/  IMAD.MOV.U32 R9, RZ, RZ, R0 ;  /* 0x000000ffff097224 */ /* 0x000fce00078e0000 */
.L_x_160:
        /* <DEDUP_REMOVED lines=17> */
.L_x_176:
        /* <DEDUP_REMOVED lines=31> */
[----:B------:R-:W-:Y:S05]  /*2490*/  CALL.REL.NOINC `($__internal_5_$__cuda_sm3x_div_rn_noftz_f32_slowpath) ;  /* 0x0000000c00047944 */ /* 0x000fea0003c00000 */
[----:B------:R-:W-:-:S07]  /*24a0*/  IMAD.MOV.U32 R2, RZ, RZ, R0 ;  /* 0x000000ffff027224 */ /* 0x000fce00078e0000 */
.L_x_166:
[----:B------:R-:W-:Y:S05]  /*24b0*/  BSYNC.RECONVERGENT B2 ;  /* 0x0000000000027941 */ /* 0x000fea0003800200 */
.L_x_165:
[----:B------:R0:W1:Y:S01]  /*24c0*/  F2I.FLOOR.NTZ R0, R2 ;  /* 0x0000000200007305 */ /* 0x0000620000207100 */
[----:B------:R-:W-:Y:S01]  /*24d0*/  IMAD.MOV.U32 R21, RZ, RZ, RZ ;  /* 0x000000ffff157224 */ /* 0x000fe200078e00ff */
[----:B------:R-:W-:Y:S06]  /*24e0*/  BRA `(.L_x_167) ;  /* 0x00000000004c7947 */ /* 0x000fec0003800000 */
.L_x_164:
        /* <DEDUP_REMOVED lines=14> */
[----:B------:R-:W-:Y:S05]  /*25d0*/  CALL.REL.NOINC `($__internal_5_$__cuda_sm3x_div_rn_noftz_f32_slowpath) ;  /* 0x0000000800b47944 */ /* 0x000fea0003c00000 */
[----:B------:R-:W-:-:S07]  /*25e0*/  IMAD.MOV.U32 R21, RZ, RZ, R0 ;  /* 0x000000ffff157224 */ /* 0x000fce00078e0000 */
.L_x_169:
[----:B------:R-:W-:Y:S05]  /*25f0*/  BSYNC.RECONVERGENT B2 ;  /* 0x0000000000027941 */ /* 0x000fea0003800200 */
.L_x_168:
[----:B------:R-:W2:Y:S01]  /*2600*/  F2I.FLOOR.NTZ R21, R21 ;  /* 0x0000001500157305 */ /* 0x000ea20000207100 */
[----:B------:R-:W-:-:S07]  /*2610*/  IMAD.MOV.U32 R0, RZ, RZ, RZ ;  /* 0x000000ffff007224 */ /* 0x000fce00078e00ff */
.L_x_167:
[----:B------:R-:W-:Y:S05]  /*2620*/  BSYNC.RECONVERGENT B1 ;  /* 0x0000000000017941 */ /* 0x000fea0003800200 */
.L_x_163:
        /* <DEDUP_REMOVED lines=15> */
.L_x_175:
        /* <DEDUP_REMOVED lines=24> */
.L_x_173:
        /* <DEDUP_REMOVED lines=11> */
.L_x_174:
[----:B------:R-:W-:Y:S05]  /*2950*/  BSYNC.RECONVERGENT B2 ;  /* 0x0000000000027941 */ /* 0x000fea0003800200 */
.L_x_172:
[----:B------:R-:W-:Y:S02]  /*2960*/  ISETP.GE.AND P0, PT, R0, R5, PT ;  /* 0x000000050000720c */ /* 0x000fe40003f06270 */
[----:B------:R-:W-:-:S13]  /*2970*/  ISETP.LT.AND P1, PT, R21, UR13, PT ;  /* 0x0000000d15007c0c */ /* 0x000fda000bf21270 */
[----:B------:R-:W-:Y:S05]  /*2980*/  @!P0 BRA P1, `(.L_x_175) ;  /* 0xfffffffc00648947 */ /* 0x000fea000083ffff */
.L_x_171:
[----:B------:R-:W-:Y:S05]  /*2990*/  BSYNC.RECONVERGENT B1 ;  /* 0x0000000000017941 */ /* 0x000fea0003800200 */
.L_x_170:
        /* <DEDUP_REMOVED lines=13> */
.L_x_162:
[----:B------:R-:W-:Y:S05]  /*2a70*/  BSYNC.RECONVERGENT B0 ;  /* 0x0000000000007941 */ /* 0x000fea0003800200 */
.L_x_161:
[----:B------:R-:W4:Y:S01]  /*2a80*/  LDCU UR5, c[0x0][0x398] ;  /* 0x00007300ff0577ac */ /* 0x000f220008000800 */
[----:B------:R-:W-:Y:S01]  /*2a90*/  IMAD R19, R4, R11, R4 ;  /* 0x0000000b04137224 */ /* 0x000fe200078e0204 */
[----:B------:R-:W-:-:S04]  /*2aa0*/  IADD3 R11, PT, PT, R11, 0x1, RZ ;  /* 0x000000010b0b7810 */ /* 0x000fc80007ffe0ff */
[----:B----4-:R-:W-:-:S13]  /*2ab0*/  ISETP.GE.U32.AND P0, PT, R19, UR5, PT ;  /* 0x0000000513007c0c */ /* 0x010fda000bf06070 */
[----:B------:R-:W-:Y:S05]  /*2ac0*/  @!P0 BRA `(.L_x_176) ;  /* 0xfffffff400f48947 */ /* 0x000fea000383ffff */
[----:B------:R-:W-:Y:S05]  /*2ad0*/  EXIT ;  /* 0x000000000000794d */ /* 0x000fea0003800000 */
        .weak           $__internal_4_$__cuda_sm20_div_rn_f64_full
        .type           $__internal_4_$__cuda_sm20_div_rn_f64_full,@function
        .size           $__internal_4_$__cuda_sm20_div_rn_f64_full,($__internal_5_$__cuda_sm3x_div_rn_noftz_f32_slowpath - $__internal_4_$__cuda_sm20_div_rn_f64_full)
$__internal_4_$__cuda_sm20_div_rn_f64_full:
        /* <DEDUP_REMOVED lines=32> */
.L_x_177:
        /* <DEDUP_REMOVED lines=36> */
.L_x_178:
        /* <DEDUP_REMOVED lines=16> */
.L_x_181:
[----:B------:R-:W-:Y:S01]  /*3020*/  LOP3.LUT R19, R13, 0x80000, RZ, 0xfc, !PT ;  /* 0x000800000d137812 */ /* 0x000fe200078efcff */
[----:B------:R-:W-:Y:S01]  /*3030*/  IMAD.MOV.U32 R18, RZ, RZ, R12 ;  /* 0x000000ffff127224 */ /* 0x000fe200078e000c */
[----:B------:R-:W-:Y:S06]  /*3040*/  BRA `(.L_x_179) ;  /* 0x0000000000087947 */ /* 0x000fec0003800000 */
.L_x_180:
[----:B------:R-:W-:Y:S01]  /*3050*/  LOP3.LUT R19, R15, 0x80000, RZ, 0xfc, !PT ;  /* 0x000800000f137812 */ /* 0x000fe200078efcff */
[----:B------:R-:W-:-:S07]  /*3060*/  IMAD.MOV.U32 R18, RZ, RZ, R14 ;  /* 0x000000ffff127224 */ /* 0x000fce00078e000e */
.L_x_179:
[----:B------:R-:W-:Y:S01]  /*3070*/  IMAD.MOV.U32 R2, RZ, RZ, R0 ;  /* 0x000000ffff027224 */ /* 0x000fe200078e0000 */
[----:B------:R-:W-:Y:S01]  /*3080*/  MOV R8, R18 ;  /* 0x0000001200087202 */ /* 0x000fe20000000f00 */
[----:B------:R-:W-:-:S04]  /*3090*/  IMAD.MOV.U32 R3, RZ, RZ, 0x0 ;  /* 0x00000000ff037424 */ /* 0x000fc800078e00ff */
[----:B------:R-:W-:Y:S05]  /*30a0*/  RET.REL.NODEC R2 `(_Z27BackProjParaDisCUDA2dKernelILb1EEvPfPKfS2_iiiiffffffff) ;  /* 0xffffffcc02d47950 */ /* 0x000fea0003c3ffff */
        .weak           $__internal_5_$__cuda_sm3x_div_rn_noftz_f32_slowpath
        .type           $__internal_5_$__cuda_sm3x_div_rn_noftz_f32_slowpath,@function
        .size           $__internal_5_$__cuda_sm3x_div_rn_noftz_f32_slowpath,(.L_x_269 - $__internal_5_$__cuda_sm3x_div_rn_noftz_f32_slowpath)
$__internal_5_$__cuda_sm3x_div_rn_noftz_f32_slowpath:
        /* <DEDUP_REMOVED lines=34> */
.L_x_183:
        /* <DEDUP_REMOVED lines=51> */
.L_x_190:
[----:B------:R-:W-:-:S04]  /*3600*/  LOP3.LUT R0, R0, 0x80000000, RZ, 0xc0, !PT ;  /* 0x8000000000007812 */ /* 0x000fc800078ec0ff */
[----:B------:R-:W-:Y:S01]  /*3610*/  LOP3.LUT R0, R0, 0x7f800000, RZ, 0xfc, !PT ;  /* 0x7f80000000007812 */ /* 0x000fe200078efcff */
[----:B------:R-:W-:Y:S06]  /*3620*/  BRA `(.L_x_191) ;  /* 0x0000000000047947 */ /* 0x000fec0003800000 */
.L_x_189:
[----:B------:R-:W-:-:S07]  /*3630*/  IMAD R0, R23, 0x800000, R0 ;  /* 0x0080000017007824 */ /* 0x000fce00078e0200 */
.L_x_191:
[----:B------:R-:W-:Y:S05]  /*3640*/  BSYNC.RECONVERGENT B4 ;  /* 0x0000000000047941 */ /* 0x000fea0003800200 */
.L_x_188:
[----:B------:R-:W-:Y:S05]  /*3650*/  BRA `(.L_x_192) ;  /* 0x0000000000207947 */ /* 0x000fea0003800000 */
.L_x_187:
[----:B------:R-:W-:-:S04]  /*3660*/  LOP3.LUT R0, R3, 0x80000000, R0, 0x48, !PT ;  /* 0x8000000003007812 */ /* 0x000fc800078e4800 */
[----:B------:R-:W-:Y:S01]  /*3670*/  LOP3.LUT R0, R0, 0x7f800000, RZ, 0xfc, !PT ;  /* 0x7f80000000007812 */ /* 0x000fe200078efcff */
[----:B------:R-:W-:Y:S06]  /*3680*/  BRA `(.L_x_192) ;  /* 0x0000000000147947 */ /* 0x000fec0003800000 */
.L_x_186:
[----:B------:R-:W-:Y:S01]  /*3690*/  LOP3.LUT R0, R3, 0x80000000, R0, 0x48, !PT ;  /* 0x8000000003007812 */ /* 0x000fe200078e4800 */
[----:B------:R-:W-:Y:S06]  /*36a0*/  BRA `(.L_x_192) ;  /* 0x00000000000c7947 */ /* 0x000fec0003800000 */
.L_x_185:
[----:B------:R-:W0:Y:S01]  /*36b0*/  MUFU.RSQ R0, -QNAN ;  /* 0xffc0000000007908 */ /* 0x000e220000001400 */
[----:B------:R-:W-:Y:S05]  /*36c0*/  BRA `(.L_x_192) ;  /* 0x0000000000047947 */ /* 0x000fea0003800000 */
.L_x_184:
[----:B------:R-:W-:-:S07]  /*36d0*/  FADD.FTZ R0, R0, R3 ;  /* 0x0000000300007221 */ /* 0x000fce0000010000 */
.L_x_192:
[----:B------:R-:W-:Y:S05]  /*36e0*/  BSYNC.RECONVERGENT B3 ;  /* 0x0000000000037941 */ /* 0x000fea0003800200 */
.L_x_182:
[----:B------:R-:W-:-:S04]  /*36f0*/  IMAD.MOV.U32 R3, RZ, RZ, 0x0 ;  /* 0x00000000ff037424 */ /* 0x000fc800078e00ff */
[----:B0-----:R-:W-:Y:S05]  /*3700*/  RET.REL.NODEC R2 `(_Z27BackProjParaDisCUDA2dKernelILb1EEvPfPKfS2_iiiiffffffff) ;  /* 0xffffffc8023c7950 */ /* 0x001fea0003c3ffff */
.L_x_193:
        /* <DEDUP_REMOVED lines=15> */
.L_x_269:


//--------------------- .text._Z23ProjParaDisCUDA2dKernelILb0EEvPfyPKfiiiiffffffff --------------------------
	.section	.text._Z23ProjParaDisCUDA2dKernelILb0EEvPfyPKfiiiiffffffff,"ax",@progbits
	.align	128
        .global         _Z23ProjParaDisCUDA2dKernelILb0EEvPfyPKfiiiiffffffff
        .type           _Z23ProjParaDisCUDA2dKernelILb0EEvPfyPKfiiiiffffffff,@function
        .size           _Z23ProjParaDisCUDA2dKernelILb0EEvPfyPKfiiiiffffffff,(.L_x_271 - _Z23ProjParaDisCUDA2dKernelILb0EEvPfyPKfiiiiffffffff)
        .other          _Z23ProjParaDisCUDA2dKernelILb0EEvPfyPKfiiiiffffffff,@"STO_CUDA_ENTRY STV_DEFAULT"
_Z23ProjParaDisCUDA2dKernelILb0EEvPfyPKfiiiiffffffff:
.text._Z23ProjParaDisCUDA2dKernelILb0EEvPfyPKfiiiiffffffff:
        /* <DEDUP_REMOVED lines=45> */
.L_x_195:
        /* <DEDUP_REMOVED lines=37> */
[----:B------:R-:W1:Y:S01]  /*0520*/  I2F.F64.S64 R14, R14 ;  /* 0x0000000e000e7312 */ /* 0x000e620000301c00 */
[----:B------:R-:W-:Y:S01]  /*0530*/  IMAD.MOV R0, RZ, RZ, -R5 ;  /* 0x000000ffff007224 */ /* 0x000fe200078e0a05 */
[----:B------:R-:W-:-:S03]  /*0540*/  ISETP.GE.AND P2, PT, R2, RZ, PT ;  /* 0x000000ff0200720c */ /* 0x000fc60003f46270 */
[----:B------:R-:W-:Y:S01]  /*0550*/  @!P1 IMAD.MOV.U32 R5, RZ, RZ, R0 ;  /* 0x000000ffff059224 */ /* 0x000fe200078e0000 */
[----:B-1----:R-:W-:-:S10]  /*0560*/  DMUL R20, R14, UR10 ;  /* 0x0000000a0e147c28 */ /* 0x002fd40008000000 */
[----:B------:R-:W1:Y:S02]  /*0570*/  F2F.F32.F64 R20, R20 ;  /* 0x0000001400147310 */ /* 0x000e640000301000 */
[----:B01----:R-:W-:-:S07]  /*0580*/  FSEL R0, -R20, R20, !P2 ;  /* 0x0000001414007208 */ /* 0x003fce0005000100 */
.L_x_194:
[----:B------:R-:W-:Y:S02]  /*0590*/  IMAD.MOV.U32 R15, RZ, RZ, 0x37cbac00 ;  /* 0x37cbac00ff0f7424 */ /* 0x000fe400078e00ff */
[----:B------:R-:W-:Y:S01]  /*05a0*/  FMUL R2, R0, R0 ;  /* 0x0000000000027220 */ /* 0x000fe20000400000 */
[C---:B------:R-:W-:Y:S02]  /*05b0*/  LOP3.LUT R12, R5.reuse, 0x1, RZ, 0xc0, !PT ;  /* 0x00000001050c7812 */ /* 0x040fe400078ec0ff */
[----:B------:R-:W-:Y:S01]  /*05c0*/  MOV R17, 0x3d2aaabb ;  /* 0x3d2aaabb00117802 */ /* 0x000fe20000000f00 */
[----:B------:R-:W-:Y:S01]  /*05d0*/  FFMA R3, R2, R15, -0.0013887860113754868507 ;  /* 0xbab607ed02037423 */ /* 0x000fe2000000000f */
[----:B------:R-:W-:Y:S01]  /*05e0*/  ISETP.NE.U32.AND P1, PT, R12, 0x1, PT ;  /* 0x000000010c00780c */ /* 0x000fe20003f25070 */
[----:B------:R-:W-:Y:S01]  /*05f0*/  IMAD.MOV.U32 R12, RZ, RZ, 0x3effffff ;  /* 0x3effffffff0c7424 */ /* 0x000fe200078e00ff */
[----:B------:R-:W-:Y:S02]  /*0600*/  LOP3.LUT P2, RZ, R5, 0x2, RZ, 0xc0, !PT ;  /* 0x0000000205ff7812 */ /* 0x000fe4000784c0ff */
        /* <DEDUP_REMOVED lines=21> */
.L_x_197:
        /* <DEDUP_REMOVED lines=29> */
[C-C-:B------:R-:W-:Y:S02]  /*0930*/  SHF.L.W.U32.HI R5, R3.reuse, 0x2, R2.reuse ;  /* 0x0000000203057819 */ /* 0x140fe40000010e02 */
[----:B------:R-:W-:Y:S02]  /*0940*/  SHF.L.U32 R3, R3, 0x2, RZ ;  /* 0x0000000203037819 */ /* 0x000fe400000006ff */
[----:B------:R-:W-:Y:S02]  /*0950*/  SHF.R.S32.HI R12, RZ, 0x1f, R5 ;  /* 0x0000001fff0c7819 */ /* 0x000fe40000011405 */
[----:B------:R-:W-:Y:S02]  /*0960*/  SHF.R.U32.HI R2, RZ, 0x1e, R2 ;  /* 0x0000001eff027819 */ /* 0x000fe40000011602 */
[C---:B------:R-:W-:Y:S02]  /*0970*/  LOP3.LUT R16, R12.reuse, R3, RZ, 0x3c, !PT ;  /* 0x000000030c107212 */ /* 0x040fe400078e3cff */
[----:B------:R-:W-:-:S02]  /*0980*/  LOP3.LUT R17, R12, R5, RZ, 0x3c, !PT ;  /* 0x000000050c117212 */ /* 0x000fc400078e3cff */
        /* <DEDUP_REMOVED lines=9> */
.L_x_196:
        /* <DEDUP_REMOVED lines=53> */
[----:B------:R-:W-:Y:S01]  /*0d70*/  IMAD.MOV.U32 R17, RZ, RZ, R13 ;  /* 0x000000ffff117224 */ /* 0x000fe200078e000d */
[----:B------:R-:W-:Y:S01]  /*0d80*/  MOV R13, R15 ;  /* 0x0000000f000d7202 */ /* 0x000fe20000000f00 */
[----:B------:R-:W-:-:S07]  /*0d90*/  IMAD.MOV.U32 R12, RZ, RZ, R14 ;  /* 0x000000ffff0c7224 */ /* 0x000fce00078e000e */
[----:B------:R-:W-:Y:S05]  /*0da0*/  CALL.REL.NOINC `($__internal_6_$__cuda_sm20_div_rn_f64_full) ;  /* 0x0000001c00607944 */ /* 0x000fea0003c00000 */
.L_x_199:
        /* <DEDUP_REMOVED lines=15> */
[----:B------:R-:W-:Y:S05]  /*0ea0*/  CALL.REL.NOINC `($__internal_7_$__cuda_sm3x_div_rn_noftz_f32_slowpath) ;  /* 0x0000002000947944 */ /* 0x000fea0003c00000 */
[----:B------:R-:W-:-:S07]  /*0eb0*/  IMAD.MOV.U32 R15, RZ, RZ, R2 ;  /* 0x000000ffff0f7224 */ /* 0x000fce00078e0002 */
.L_x_200:
        /* <DEDUP_REMOVED lines=14> */
[----:B------:R-:W-:Y:S05]  /*0fa0*/  CALL.REL.NOINC `($__internal_7_$__cuda_sm3x_div_rn_noftz_f32_slowpath) ;  /* 0x0000002000547944 */ /* 0x000fea0003c00000 */
[----:B------:R-:W-:-:S07]  /*0fb0*/  IMAD.MOV.U32 R11, RZ, RZ, R2 ;  /* 0x000000ffff0b7224 */ /* 0x000fce00078e0002 */
.L_x_202:
[----:B------:R-:W0:Y:S01]  /*0fc0*/  LDCU.64 UR4, c[0x0][0x398] ;  /* 0x00007300ff0477ac */ /* 0x000e220008000a00 */
[----:B------:R-:W-:Y:S01]  /*0fd0*/  IMAD.MOV.U32 R5, RZ, RZ, RZ ;  /* 0x000000ffff057224 */ /* 0x000fe200078e00ff */
[----:B------:R-:W1:Y:S01]  /*0fe0*/  LDCU.64 UR10, c[0x0][0x3a8] ;  /* 0x00007500ff0a77ac */ /* 0x000e620008000a00 */
[----:B------:R-:W2:Y:S01]  /*0ff0*/  LDCU UR9, c[0x0][0x3bc] ;  /* 0x00007780ff0977ac */ /* 0x000ea20008000800 */
[----:B0-----:R-:W-:Y:S01]  /*1000*/  UIADD3 UR4, UPT, UPT, -UR4, URZ, URZ ;  /* 0x000000ff04047290 */ /* 0x001fe2000fffe1ff */
[----:B------:R-:W-:Y:S08]  /*1010*/  I2F.F64 R28, UR5 ;  /* 0x00000005001c7d12 */ /* 0x000ff00008201c00 */
[----:B------:R-:W0:Y:S08]  /*1020*/  I2F.F64 R20, UR4 ;  /* 0x0000000400147d12 */ /* 0x000e300008201c00 */
[----:B-1----:R-:W-:Y:S01]  /*1030*/  F2F.F64.F32 R18, UR10 ;  /* 0x0000000a00127d10 */ /* 0x002fe20008201800 */
[----:B0-----:R-:W-:-:S07]  /*1040*/  DMUL R20, R20, 0.5 ;  /* 0x3fe0000014147828 */ /* 0x001fce0000000000 */
[----:B--2---:R-:W0:Y:S08]  /*1050*/  F2F.F64.F32 R12, UR9 ;  /* 0x00000009000c7d10 */ /* 0x004e300008201800 */
[----:B------:R-:W1:Y:S01]  /*1060*/  F2F.F64.F32 R26, UR11 ;  /* 0x0000000b001a7d10 */ /* 0x000e620008201800 */
[----:B0-----:R-:W-:Y:S01]  /*1070*/  DFMA R12, R20, R18, R12 ;  /* 0x00000012140c722b */ /* 0x001fe2000000000c */
[----:B------:R-:W-:-:S06]  /*1080*/  MOV R19, RZ ;  /* 0x000000ff00137202 */ /* 0x000fcc0000000f00 */
[----:B------:R0:W2:Y:S04]  /*1090*/  F2F.F32.F64 R0, R12 ;  /* 0x0000000c00007310 */ /* 0x0000a80000301000 */
.L_x_221:
[----:B------:R-:W-:Y:S05]  /*10a0*/  YIELD ;  /* 0x0000000000007946 */ /* 0x000fea0003800000 */
[----:B------:R-:W3:Y:S01]  /*10b0*/  LDCU UR4, c[0x0][0x39c] ;  /* 0x00007380ff0477ac */ /* 0x000ee20008000800 */
[----:B------:R-:W-:Y:S01]  /*10c0*/  IMAD.IADD R20, R4, 0x1, R5 ;  /* 0x0000000104147824 */ /* 0x000fe200078e0205 */
[----:B------:R-:W-:Y:S04]  /*10d0*/  BSSY B0, `(.L_x_203) ;  /* 0x000007b000007945 */ /* 0x000fe80003800000 */
[----:B---3--:R-:W-:-:S13]  /*10e0*/  ISETP.GE.AND P0, PT, R20, UR4, PT ;  /* 0x0000000414007c0c */ /* 0x008fda000bf06270 */
[----:B------:R-:W-:Y:S05]  /*10f0*/  @P0 BRA `(.L_x_204) ;  /* 0x0000000400e00947 */ /* 0x000fea0003800000 */
[----:B------:R-:W0:Y:S01]  /*1100*/  LDCU UR4, c[0x0][0x3c0] ;  /* 0x00007800ff0477ac */ /* 0x000e220008000800 */
[----:B------:R-:W3:Y:S01]  /*1110*/  I2F.F64 R22, R20 ;  /* 0x0000001400167312 */ /* 0x000ee20000201c00 */
[----:B------:R-:W-:Y:S01]  /*1120*/  BSSY.RECONVERGENT B1, `(.L_x_205) ;  /* 0x000002d000017945 */ /* 0x000fe20003800200 */
[----:B---3--:R-:W-:-:S06]  /*1130*/  DFMA R22, R28, 0.5, -R22 ;  /* 0x3fe000001c16782b */ /* 0x008fcc0000000816 */
[----:B0-----:R-:W1:Y:S02]  /*1140*/  F2F.F64.F32 R12, UR4 ;  /* 0x00000004000c7d10 */ /* 0x001e640008201800 */
[----:B------:R-:W-:-:S08]  /*1150*/  DADD R22, R22, -0.5 ;  /* 0xbfe0000016167429 */ /* 0x000fd00000000000 */
[----:B-1----:R-:W-:-:S10]  /*1160*/  DFMA R12, R26, R22, R12 ;  /* 0x000000161a0c722b */ /* 0x002fd4000000000c */
        /* <DEDUP_REMOVED lines=17> */
[----:B------:R-:W-:Y:S05]  /*1280*/  CALL.REL.NOINC `($__internal_7_$__cuda_sm3x_div_rn_noftz_f32_slowpath) ;  /* 0x0000001c009c7944 */ /* 0x000fea0003c00000 */
.L_x_208:
[----:B------:R-:W-:Y:S05]  /*1290*/  BSYNC.RECONVERGENT B2 ;  /* 0x0000000000027941 */ /* 0x000fea0003800200 */
.L_x_207:
[----:B------:R0:W1:Y:S02]  /*12a0*/  F2I.FLOOR.NTZ R22, R2 ;  /* 0x0000000200167305 */ /* 0x0000640000207100 */
[----:B0-----:R-:W-:Y:S01]  /*12b0*/  IMAD.MOV.U32 R2, RZ, RZ, RZ ;  /* 0x000000ffff027224 */ /* 0x001fe200078e00ff */
[----:B------:R-:W-:Y:S06]  /*12c0*/  BRA `(.L_x_209) ;  /* 0x0000000000487947 */ /* 0x000fec0003800000 */
.L_x_206:
        /* <DEDUP_REMOVED lines=14> */
[----:B------:R-:W-:Y:S05]  /*13b0*/  CALL.REL.NOINC `($__internal_7_$__cuda_sm3x_div_rn_noftz_f32_slowpath) ;  /* 0x0000001c00507944 */ /* 0x000fea0003c00000 */
.L_x_211:
[----:B------:R-:W-:Y:S05]  /*13c0*/  BSYNC.RECONVERGENT B2 ;  /* 0x0000000000027941 */ /* 0x000fea0003800200 */
.L_x_210:
[----:B------:R-:W0:Y:S01]  /*13d0*/  F2I.FLOOR.NTZ R2, R2 ;  /* 0x0000000200027305 */ /* 0x000e220000207100 */
[----:B------:R-:W-:-:S07]  /*13e0*/  IMAD.MOV.U32 R22, RZ, RZ, RZ ;  /* 0x000000ffff167224 */ /* 0x000fce00078e00ff */
.L_x_209:
[----:B------:R-:W-:Y:S05]  /*13f0*/  BSYNC.RECONVERGENT B1 ;  /* 0x0000000000017941 */ /* 0x000fea0003800200 */
.L_x_205:
[----:B------:R-:W2:Y:S01]  /*1400*/  LDCU UR5, c[0x0][0x398] ;  /* 0x00007300ff0577ac */ /* 0x000ea20008000800 */
[----:B-1----:R-:W-:Y:S01]  /*1410*/  ISETP.GE.AND P0, PT, R22, R9, PT ;  /* 0x000000091600720c */ /* 0x002fe20003f06270 */
[C---:B0-----:R-:W-:Y:S01]  /*1420*/  VIADD R5, R2.reuse, 0x1 ;  /* 0x0000000102057836 */ /* 0x041fe20000000000 */
[----:B------:R-:W-:Y:S01]  /*1430*/  BSSY B1, `(.L_x_212) ;  /* 0x000003a000017945 */ /* 0x000fe20003800000 */
[----:B------:R-:W0:Y:S03]  /*1440*/  LDCU UR4, c[0x0][0x3a8] ;  /* 0x00007500ff0477ac */ /* 0x000e260008000800 */
[----:B------:R-:W-:Y:S01]  /*1450*/  I2FP.F32.S32 R13, R5 ;  /* 0x00000005000d7245 */ /* 0x000fe20000201400 */
[----:B------:R-:W-:Y:S01]  /*1460*/  IMAD.MOV.U32 R5, RZ, RZ, RZ ;  /* 0x000000ffff057224 */ /* 0x000fe200078e00ff */
[----:B--2---:R-:W-:-:S03]  /*1470*/  ISETP.GE.OR P0, PT, R2, UR5, P0 ;  /* 0x0000000502007c0c */ /* 0x004fc60008706670 */
[----:B0-----:R-:W-:-:S10]  /*1480*/  FFMA R18, R13, UR4, R18 ;  /* 0x000000040d127c23 */ /* 0x001fd40008000012 */
[----:B------:R-:W-:Y:S05]  /*1490*/  @P0 BRA `(.L_x_213) ;  /* 0x0000000000cc0947 */ /* 0x000fea0003800000 */
[----:B------:R-:W-:Y:S02]  /*14a0*/  IADD3 R5, PT, PT, R22, 0x1, RZ ;  /* 0x0000000116057810 */ /* 0x000fe40007ffe0ff */
[----:B------:R-:W-:Y:S02]  /*14b0*/  I2FP.F32.S32 R13, R20 ;  /* 0x00000014000d7245 */ /* 0x000fe40000201400 */
[----:B------:R-:W-:Y:S01]  /*14c0*/  I2FP.F32.S32 R21, R5 ;  /* 0x0000000500157245 */ /* 0x000fe20000201400 */
[----:B------:R-:W-:-:S04]  /*14d0*/  IMAD.MOV.U32 R5, RZ, RZ, RZ ;  /* 0x000000ffff057224 */ /* 0x000fc800078e00ff */
[----:B------:R-:W-:-:S07]  /*14e0*/  FFMA R24, R21, R15, R16 ;  /* 0x0000000f15187223 */ /* 0x000fce0000000010 */
.L_x_219:
[----:B------:R-:W-:Y:S01]  /*14f0*/  FSETP.GEU.AND P0, PT, R18, R24, PT ;  /* 0x000000181200720b */ /* 0x000fe20003f0e000 */
[----:B------:R-:W-:Y:S05]  /*1500*/  YIELD ;  /* 0x0000000000007946 */ /* 0x000fea0003800000 */
[----:B------:R-:W-:Y:S07]  /*1510*/  BSSY.RECONVERGENT B2, `(.L_x_214) ;  /* 0x0000027000027945 */ /* 0x000fee0003800200 */
[----:B------:R-:W-:Y:S05]  /*1520*/  @P0 BRA `(.L_x_215) ;  /* 0x0000000000380947 */ /* 0x000fea0003800000 */
[----:B------:R-:W0:Y:S01]  /*1530*/  LDCU UR4, c[0x0][0x388] ;  /* 0x00007100ff0477ac */ /* 0x000e220008000800 */
[----:B------:R-:W-:Y:S01]  /*1540*/  I2FP.F32.S32 R12, R2 ;  /* 0x00000002000c7245 */ /* 0x000fe20000201400 */
[----:B------:R-:W-:Y:S01]  /*1550*/  IMAD.MOV.U32 R23, RZ, RZ, -0x3e000000 ;  /* 0xc2000000ff177424 */ /* 0x000fe200078e00ff */
[----:B------:R-:W-:Y:S01]  /*1560*/  I2FP.F32.U32 R14, UR8 ;  /* 0x00000008000e7c45 */ /* 0x000fe20008201000 */
[----:B------:R-:W-:-:S03]  /*1570*/  UMOV UR5, URZ ;  /* 0x000000ff00057c82 */ /* 0x000fc60008000000 */
[----:B0-----:R0:W5:Y:S01]  /*1580*/  TEX.LL RZ, R12, R12, R23, UR4, 3D, 0x1 ;  /* 0x48ff04170c0c7f60 */ /* 0x00116200089e01ff */
[----:B------:R-:W-:Y:S01]  /*1590*/  FADD R20, R18, -R17 ;  /* 0x8000001112147221 */ /* 0x000fe20000000000 */
[----:B------:R-:W-:Y:S01]  /*15a0*/  MOV R17, R18 ;  /* 0x0000001200117202 */ /* 0x000fe20000000f00 */
[----:B------:R-:W-:Y:S01]  /*15b0*/  VIADD R2, R2, 0x1 ;  /* 0x0000000102027836 */ /* 0x000fe20000000000 */
[----:B0-----:R-:W0:Y:S02]  /*15c0*/  LDCU UR4, c[0x0][0x3a8] ;  /* 0x00007500ff0477ac */ /* 0x001e240008000800 */
[----:B0-----:R-:W-:-:S04]  /*15d0*/  FADD R21, R18, UR4 ;  /* 0x0000000412157e21 */ /* 0x001fc80008000000 */
[----:B------:R-:W-:Y:S02]  /*15e0*/  IMAD.MOV.U32 R18, RZ, RZ, R21 ;  /* 0x000000ffff127224 */ /* 0x000fe400078e0015 */
[----:B-----5:R-:W-:Y:S01]  /*15f0*/  FFMA R5, R20, R12, R5 ;  /* 0x0000000c14057223 */ /* 0x020fe20000000005 */
[----:B------:R-:W-:Y:S06]  /*1600*/  BRA `(.L_x_216) ;  /* 0x00000000005c7947 */ /* 0x000fec0003800000 */
.L_x_215:
[----:B------:R-:W0:Y:S01]  /*1610*/  LDCU UR4, c[0x0][0x388] ;  /* 0x00007100ff0477ac */ /* 0x000e220008000800 */
[----:B------:R-:W-:Y:S01]  /*1620*/  I2FP.F32.S32 R12, R2 ;  /* 0x00000002000c7245 */ /* 0x000fe20000201400 */
[----:B------:R-:W-:Y:S01]  /*1630*/  IMAD.MOV.U32 R21, RZ, RZ, -0x3e000000 ;  /* 0xc2000000ff157424 */ /* 0x000fe200078e00ff */
[----:B------:R-:W-:Y:S01]  /*1640*/  I2FP.F32.U32 R14, UR8 ;  /* 0x00000008000e7c45 */ /* 0x000fe20008201000 */
[----:B------:R-:W-:-:S03]  /*1650*/  UMOV UR5, URZ ;  /* 0x000000ff00057c82 */ /* 0x000fc60008000000 */
        /* <DEDUP_REMOVED lines=8> */
.L_x_218:
[----:B------:R-:W0:Y:S02]  /*16e0*/  LDS R20, [R17] ;  /* 0x0000000011147984 */ /* 0x000e240000000800 */
[----:B0-----:R-:W-:-:S05]  /*16f0*/  FADD R21, R5, R20 ;  /* 0x0000001405157221 */ /* 0x001fca0000000000 */
[----:B------:R-:W0:Y:S02]  /*1700*/  ATOMS.CAST.SPIN P0, [R17], R20, R21 ;  /* 0x000000141100758d */ /* 0x000e240001800015 */
[----:B0-----:R-:W-:Y:S05]  /*1710*/  @!P0 BRA `(.L_x_218) ;  /* 0xfffffffc00f08947 */ /* 0x001fea000383ffff */
[----:B------:R-:W-:Y:S05]  /*1720*/  BSYNC.RECONVERGENT B3 ;  /* 0x0000000000037941 */ /* 0x000fea0003800200 */
.L_x_217:
[----:B------:R-:W-:Y:S01]  /*1730*/  FADD R12, R24, R15 ;  /* 0x0000000f180c7221 */ /* 0x000fe20000000000 */
[----:B------:R-:W-:Y:S01]  /*1740*/  MOV R17, R24 ;  /* 0x0000001800117202 */ /* 0x000fe20000000f00 */
[----:B------:R-:W-:Y:S02]  /*1750*/  VIADD R22, R22, 0x1 ;  /* 0x0000000116167836 */ /* 0x000fe40000000000 */
[----:B------:R-:W-:Y:S02]  /*1760*/  IMAD.MOV.U32 R5, RZ, RZ, RZ ;  /* 0x000000ffff057224 */ /* 0x000fe400078e00ff */
[----:B------:R-:W-:-:S07]  /*1770*/  IMAD.MOV.U32 R24, RZ, RZ, R12 ;  /* 0x000000ffff187224 */ /* 0x000fce00078e000c */
.L_x_216:
[----:B------:R-:W-:Y:S05]  /*1780*/  BSYNC.RECONVERGENT B2 ;  /* 0x0000000000027941 */ /* 0x000fea0003800200 */
.L_x_214:
[----:B------:R-:W0:Y:S01]  /*1790*/  LDCU UR4, c[0x0][0x398] ;  /* 0x00007300ff0477ac */ /* 0x000e220008000800 */
[----:B------:R-:W-:Y:S02]  /*17a0*/  ISETP.GE.AND P0, PT, R22, R9, PT ;  /* 0x000000091600720c */ /* 0x000fe40003f06270 */
[----:B0-----:R-:W-:-:S13]  /*17b0*/  ISETP.LT.AND P1, PT, R2, UR4, PT ;  /* 0x0000000402007c0c */ /* 0x001fda000bf21270 */
[----:B------:R-:W-:Y:S05]  /*17c0*/  @!P0 BRA P1, `(.L_x_219) ;  /* 0xfffffffc00488947 */ /* 0x000fea000083ffff */
.L_x_213:
[----:B------:R-:W-:Y:S05]  /*17d0*/  BSYNC B1 ;  /* 0x0000000000017941 */ /* 0x000fea0003800000 */
.L_x_212:
[----:B------:R-:W-:-:S13]  /*17e0*/  FSETP.NEU.AND P0, PT, R5, RZ, PT ;  /* 0x000000ff0500720b */ /* 0x000fda0003f0d000 */
[----:B------:R-:W-:Y:S05]  /*17f0*/  @!P0 BRA `(.L_x_204) ;  /* 0x0000000000208947 */ /* 0x000fea0003800000 */
[----:B------:R-:W0:Y:S01]  /*1800*/  S2UR UR5, SR_CgaCtaId ;  /* 0x00000000000579c3 */ /* 0x000e220000008800 */
[----:B------:R-:W-:Y:S02]  /*1810*/  UMOV UR4, 0x400 ;  /* 0x0000040000047882 */ /* 0x000fe40000000000 */
[----:B0-----:R-:W-:-:S06]  /*1820*/  ULEA UR4, UR5, UR4, 0x18 ;  /* 0x0000000405047291 */ /* 0x001fcc000f8ec0ff */
[----:B------:R-:W-:-:S07]  /*1830*/  LEA R22, R22, UR4, 0x2 ;  /* 0x0000000416167c11 */ /* 0x000fce000f8e10ff */
.L_x_220:
[----:B------:R-:W0:Y:S02]  /*1840*/  LDS R12, [R22] ;  /* 0x00000000160c7984 */ /* 0x000e240000000800 */
[----:B0-----:R-:W-:-:S05]  /*1850*/  FADD R13, R5, R12 ;  /* 0x0000000c050d7221 */ /* 0x001fca0000000000 */
[----:B------:R-:W0:Y:S02]  /*1860*/  ATOMS.CAST.SPIN P0, [R22], R12, R13 ;  /* 0x0000000c1600758d */ /* 0x000e24000180000d */
[----:B0-----:R-:W-:Y:S05]  /*1870*/  @!P0 BRA `(.L_x_220) ;  /* 0xfffffffc00f08947 */ /* 0x001fea000383ffff */
.L_x_204:
[----:B------:R-:W-:Y:S05]  /*1880*/  BSYNC B0 ;  /* 0x0000000000007941 */ /* 0x000fea0003800000 */
.L_x_203:
[----:B------:R-:W3:Y:S01]  /*1890*/  LDCU UR4, c[0x0][0x39c] ;  /* 0x00007380ff0477ac */ /* 0x000ee20008000800 */
[----:B------:R-:W-:Y:S02]  /*18a0*/  IMAD R5, R6, R19, R6 ;  /* 0x0000001306057224 */ /* 0x000fe400078e0206 */
[----:B------:R-:W-:-:S03]  /*18b0*/  VIADD R19, R19, 0x1 ;  /* 0x0000000113137836 */ /* 0x000fc60000000000 */
[----:B---3--:R-:W-:-:S13]  /*18c0*/  ISETP.GE.U32.AND P0, PT, R5, UR4, PT ;  /* 0x0000000405007c0c */ /* 0x008fda000bf06070 */
[----:B------:R-:W-:Y:S05]  /*18d0*/  @!P0 BRA `(.L_x_221) ;  /* 0xfffffff400f08947 */ /* 0x000fea000383ffff */
.L_x_201:
[----:B------:R-:W-:Y:S05]  /*18e0*/  WARPSYNC.ALL ;  /* 0x0000000000007948 */ /* 0x000fea0003800000 */
[----:B------:R-:W3:Y:S01]  /*18f0*/  LDCU UR4, c[0x0][0x3a4] ;  /* 0x00007480ff0477ac */ /* 0x000ee20008000800 */
[----:B------:R-:W-:Y:S01]  /*1900*/  BAR.SYNC.DEFER_BLOCKING 0x0 ;  /* 0x0000000000007b1d */ /* 0x000fe20000010000 */
[----:B---3--:R-:W-:-:S13]  /*1910*/  ISETP.GE.AND P0, PT, R10, UR4, PT ;  /* 0x000000040a007c0c */ /* 0x008fda000bf06270 */
[----:B------:R-:W-:Y:S05]  /*1920*/  @P0 EXIT ;  /* 0x000000000000094d */ /* 0x000fea0003800000 */
[----:B------:R-:W3:Y:S01]  /*1930*/  LDC R6, c[0x0][0x3b0] ;  /* 0x0000ec00ff067b82 */ /* 0x000ee20000000800 */
[----:B------:R-:W4:Y:S01]  /*1940*/  LDCU UR4, c[0x0][0x3ac] ;  /* 0x00007580ff0477ac */ /* 0x000f220008000800 */
[----:B--2---:R2:W0:Y:S01]  /*1950*/  LDS R0, [R8] ;  /* 0x0000000008007984 */ /* 0x0044220000000800 */
[----:B----4-:R-:W-:Y:S01]  /*1960*/  MOV R9, UR4 ;  /* 0x0000000400097c02 */ /* 0x010fe20008000f00 */
[----:B---3--:R-:W3:Y:S08]  /*1970*/  MUFU.RCP R2, R6 ;  /* 0x0000000600027308 */ /* 0x008ef00000001000 */
[----:B------:R-:W4:Y:S01]  /*1980*/  FCHK P0, R9, R6 ;  /* 0x0000000609007302 */ /* 0x000f220000000000 */
[----:B---3--:R-:W-:-:S04]  /*1990*/  FFMA R5, R2, -R6, 1 ;  /* 0x3f80000002057423 */ /* 0x008fc80000000806 */
[----:B------:R-:W-:-:S04]  /*19a0*/  FFMA R2, R2, R5, R2 ;  /* 0x0000000502027223 */ /* 0x000fc80000000002 */
[----:B------:R-:W-:-:S04]  /*19b0*/  FFMA R5, R2, UR4, RZ ;  /* 0x0000000402057c23 */ /* 0x000fc800080000ff */
[----:B------:R-:W-:-:S04]  /*19c0*/  FFMA R4, R5, -R6, UR4 ;  /* 0x0000000405047e23 */ /* 0x000fc80008000806 */
[----:B------:R-:W-:Y:S01]  /*19d0*/  FFMA R2, R2, R4, R5 ;  /* 0x0000000402027223 */ /* 0x000fe20000000005 */
[----:B0-2-4-:R-:W-:Y:S06]  /*19e0*/  @!P0 BRA `(.L_x_222) ;  /* 0x0000000000188947 */ /* 0x015fec0003800000 */
[----:B------:R-:W0:Y:S01]  /*19f0*/  LDCU UR4, c[0x0][0x3ac] ;  /* 0x00007580ff0477ac */ /* 0x000e220008000800 */
[----:B------:R-:W-:Y:S01]  /*1a00*/  MOV R12, 0x1a50 ;  /* 0x00001a50000c7802 */ /* 0x000fe20000000f00 */
[----:B------:R-:W2:Y:S01]  /*1a10*/  LDCU UR5, c[0x0][0x3b0] ;  /* 0x00007600ff0577ac */ /* 0x000ea20008000800 */
[----:B0-----:R-:W-:Y:S02]  /*1a20*/  IMAD.U32 R5, RZ, RZ, UR4 ;  /* 0x00000004ff057e24 */ /* 0x001fe4000f8e00ff */
[----:B--2---:R-:W-:-:S07]  /*1a30*/  IMAD.U32 R2, RZ, RZ, UR5 ;  /* 0x00000005ff027e24 */ /* 0x004fce000f8e00ff */
[----:B-1----:R-:W-:Y:S05]  /*1a40*/  CALL.REL.NOINC `($__internal_7_$__cuda_sm3x_div_rn_noftz_f32_slowpath) ;  /* 0x0000001400ac7944 */ /* 0x002fea0003c00000 */
.L_x_222:
[----:B------:R-:W0:Y:S01]  /*1a50*/  LDC.64 R12, c[0x0][0x3a0] ;  /* 0x0000e800ff0c7b82 */ /* 0x000e220000000a00 */
[----:B------:R-:W-:Y:S02]  /*1a60*/  LOP3.LUT R6, RZ, R10, RZ, 0x33, !PT ;  /* 0x0000000aff067212 */ /* 0x000fe400078e33ff */
[----:B------:R-:W-:-:S05]  /*1a70*/  FSETP.GE.AND P0, PT, R3, RZ, PT ;  /* 0x000000ff0300720b */ /* 0x000fca0003f06000 */
[----:B------:R-:W2:Y:S01]  /*1a80*/  LDC.64 R4, c[0x0][0x380] ;  /* 0x0000e000ff047b82 */ /* 0x000ea20000000a00 */
[----:B0-----:R-:W-:Y:S02]  /*1a90*/  IMAD.IADD R3, R6, 0x1, R13 ;  /* 0x0000000106037824 */ /* 0x001fe400078e020d */
[----:B------:R-:W-:-:S03]  /*1aa0*/  IMAD R7, R12, UR8, R7 ;  /* 0x000000080c077c24 */ /* 0x000fc6000f8e0207 */
[----:B------:R-:W-:-:S05]  /*1ab0*/  SEL R10, R10, R3, P0 ;  /* 0x000000030a0a7207 */ /* 0x000fca0000000000 */
[----:B------:R-:W-:Y:S02]  /*1ac0*/  IMAD R3, R7, R13, R10 ;  /* 0x0000000d07037224 */ /* 0x000fe400078e020a */
[----:B------:R-:W-:Y:S02]  /*1ad0*/  FMUL R7, R0, R2 ;  /* 0x0000000200077220 */ /* 0x000fe40000400000 */
[----:B--2---:R-:W-:-:S03]  /*1ae0*/  IMAD.WIDE R2, R3, 0x4, R4 ;  /* 0x0000000403027825 */ /* 0x004fc600078e0204 */
[----:B------:R-:W-:Y:S04]  /*1af0*/  STS [R8], R7 ;  /* 0x0000000708007388 */ /* 0x000fe80000000800 */
[----:B------:R-:W-:Y:S01]  /*1b00*/  STG.E desc[UR6][R2.64], R7 ;  /* 0x0000000702007986 */ /* 0x000fe2000c101906 */
[----:B------:R-:W-:Y:S05]  /*1b10*/  EXIT ;  /* 0x000000000000794d */ /* 0x000fea0003800000 */
.L_x_198:
        /* <DEDUP_REMOVED lines=33> */
[----:B------:R-:W-:Y:S05]  /*1d30*/  CALL.REL.NOINC `($__internal_6_$__cuda_sm20_div_rn_f64_full) ;  /* 0x0000000c007c7944 */ /* 0x000fea0003c00000 */
[----:B------:R-:W-:Y:S01]  /*1d40*/  MOV R20, R16 ;  /* 0x0000001000147202 */ /* 0x000fe20000000f00 */
[----:B------:R-:W-:-:S07]  /*1d50*/  IMAD.MOV.U32 R21, RZ, RZ, R17 ;  /* 0x000000ffff157224 */ /* 0x000fce00078e0011 */
.L_x_223:
        /* <DEDUP_REMOVED lines=16> */
[----:B------:R-:W-:-:S07]  /*1e60*/  MOV R15, R2 ;  /* 0x00000002000f7202 */ /* 0x000fce0000000f00 */
.L_x_224:
        /* <DEDUP_REMOVED lines=14> */
[----:B------:R-:W-:Y:S05]  /*1f50*/  CALL.REL.NOINC `($__internal_7_$__cuda_sm3x_div_rn_noftz_f32_slowpath) ;  /* 0x0000001000687944 */ /* 0x000fea0003c00000 */
[----:B------:R-:W-:-:S07]  /*1f60*/  IMAD.MOV.U32 R11, RZ, RZ, R2 ;  /* 0x000000ffff0b7224 */ /* 0x000fce00078e0002 */
.L_x_226:
[----:B------:R-:W0:Y:S01]  /*1f70*/  LDCU.64 UR10, c[0x0][0x398] ;  /* 0x00007300ff0a77ac */ /* 0x000e220008000a00 */
[----:B------:R-:W-:Y:S01]  /*1f80*/  MOV R27, RZ ;  /* 0x000000ff001b7202 */ /* 0x000fe20000000f00 */
        /* <DEDUP_REMOVED lines=10> */
[----:B0-----:R-:W-:-:S10]  /*2030*/  DFMA R22, R12, R22, R2 ;  /* 0x000000160c16722b */ /* 0x001fd40000000002 */
[----:B-1----:R0:W2:Y:S02]  /*2040*/  F2F.F32.F64 R22, R22 ;  /* 0x0000001600167310 */ /* 0x0020a40000301000 */
.L_x_245:
[----:B------:R-:W-:Y:S05]  /*2050*/  YIELD ;  /* 0x0000000000007946 */ /* 0x000fea0003800000 */
[----:B------:R-:W1:Y:S01]  /*2060*/  LDCU UR4, c[0x0][0x398] ;  /* 0x00007300ff0477ac */ /* 0x000e620008000800 */
[----:B------:R-:W-:Y:S01]  /*2070*/  IMAD.IADD R27, R4, 0x1, R27 ;  /* 0x00000001041b7824 */ /* 0x000fe200078e021b */
[----:B------:R-:W-:Y:S04]  /*2080*/  BSSY B0, `(.L_x_227) ;  /* 0x0000082000007945 */ /* 0x000fe80003800000 */
[----:B-1----:R-:W-:-:S13]  /*2090*/  ISETP.GE.AND P0, PT, R27, UR4, PT ;  /* 0x000000041b007c0c */ /* 0x002fda000bf06270 */
[----:B------:R-:W-:Y:S05]  /*20a0*/  @P0 BRA `(.L_x_228) ;  /* 0x0000000400fc0947 */ /* 0x000fea0003800000 */
[----:B------:R-:W1:Y:S01]  /*20b0*/  LDCU UR4, c[0x0][0x3bc] ;  /* 0x00007780ff0477ac */ /* 0x000e620008000800 */
[----:B------:R-:W3:Y:S01]  /*20c0*/  I2F.F64 R12, R27 ;  /* 0x0000001b000c7312 */ /* 0x000ee20000201c00 */
[----:B------:R-:W-:Y:S01]  /*20d0*/  BSSY.RECONVERGENT B1, `(.L_x_229) ;  /* 0x000002d000017945 */ /* 0x000fe20003800200 */
[----:B---3--:R-:W-:-:S06]  /*20e0*/  DFMA R12, R16, -0.5, R12 ;  /* 0xbfe00000100c782b */ /* 0x008fcc000000000c */
[----:B-1----:R-:W1:Y:S02]  /*20f0*/  F2F.F64.F32 R2, UR4 ;  /* 0x0000000400027d10 */ /* 0x002e640008201800 */
[----:B------:R-:W-:-:S08]  /*2100*/  DADD R12, R12, 0.5 ;  /* 0x3fe000000c0c7429 */ /* 0x000fd00000000000 */
[----:B-1----:R-:W-:-:S10]  /*2110*/  DFMA R12, R12, R18, R2 ;  /* 0x000000120c0c722b */ /* 0x002fd40000000002 */
[----:B------:R-:W2:Y:S02]  /*2120*/  F2F.F32.F64 R13, R12 ;  /* 0x0000000c000d7310 */ /* 0x000ea40000301000 */
[----:B--2---:R-:W-:-:S05]  /*2130*/  FFMA R26, R13, R11, R22 ;  /* 0x0000000b0d1a7223 */ /* 0x004fca0000000016 */
[----:B------:R-:W-:-:S04]  /*2140*/  FMNMX R3, R20, R26, !PT ;  /* 0x0000001a14037209 */ /* 0x000fc80007800000 */
[----:B------:R-:W-:-:S13]  /*2150*/  FSETP.NEU.AND P0, PT, R26, R3, PT ;  /* 0x000000031a00720b */ /* 0x000fda0003f0d000 */
[----:B------:R-:W-:Y:S05]  /*2160*/  @P0 BRA `(.L_x_230) ;  /* 0x0000000000440947 */ /* 0x000fea0003800000 */
[----:B------:R-:W1:Y:S01]  /*2170*/  MUFU.RCP R2, R15 ;  /* 0x0000000f00027308 */ /* 0x000e620000001000 */
[----:B------:R-:W-:Y:S01]  /*2180*/  FADD R5, -R20, R3 ;  /* 0x0000000314057221 */ /* 0x000fe20000000100 */
[----:B------:R-:W-:Y:S06]  /*2190*/  BSSY.RECONVERGENT B2, `(.L_x_231) ;  /* 0x000000b000027945 */ /* 0x000fec0003800200 */
[----:B------:R-:W2:Y:S01]  /*21a0*/  FCHK P0, R5, R15 ;  /* 0x0000000f05007302 */ /* 0x000ea20000000000 */
[----:B-1----:R-:W-:-:S04]  /*21b0*/  FFMA R13, R2, -R15, 1 ;  /* 0x3f800000020d7423 */ /* 0x002fc8000000080f */
[----:B------:R-:W-:-:S04]  /*21c0*/  FFMA R2, R2, R13, R2 ;  /* 0x0000000d02027223 */ /* 0x000fc80000000002 */
[----:B------:R-:W-:-:S04]  /*21d0*/  FFMA R12, R5, R2, RZ ;  /* 0x00000002050c7223 */ /* 0x000fc800000000ff */
[----:B------:R-:W-:-:S04]  /*21e0*/  FFMA R13, R12, -R15, R5 ;  /* 0x8000000f0c0d7223 */ /* 0x000fc80000000005 */
[----:B------:R-:W-:Y:S01]  /*21f0*/  FFMA R2, R2, R13, R12 ;  /* 0x0000000d02027223 */ /* 0x000fe2000000000c */
[----:B--2---:R-:W-:Y:S06]  /*2200*/  @!P0 BRA `(.L_x_232) ;  /* 0x00000000000c8947 */ /* 0x004fec0003800000 */
[----:B------:R-:W-:Y:S01]  /*2210*/  IMAD.MOV.U32 R2, RZ, RZ, R15 ;  /* 0x000000ffff027224 */ /* 0x000fe200078e000f */
[----:B------:R-:W-:-:S07]  /*2220*/  MOV R12, 0x2240 ;  /* 0x00002240000c7802 */ /* 0x000fce0000000f00 */
[----:B0-----:R-:W-:Y:S05]  /*2230*/  CALL.REL.NOINC `($__internal_7_$__cuda_sm3x_div_rn_noftz_f32_slowpath) ;  /* 0x0000000c00b07944 */ /* 0x001fea0003c00000 */
.L_x_232:
[----:B------:R-:W-:Y:S05]  /*2240*/  BSYNC.RECONVERGENT B2 ;  /* 0x0000000000027941 */ /* 0x000fea0003800200 */
.L_x_231:
[----:B------:R1:W2:Y:S01]  /*2250*/  F2I.FLOOR.NTZ R24, R2 ;  /* 0x0000000200187305 */ /* 0x0002a20000207100 */
[----:B------:R-:W-:Y:S01]  /*2260*/  MOV R5, RZ ;  /* 0x000000ff00057202 */ /* 0x000fe20000000f00 */
[----:B------:R-:W-:Y:S06]  /*2270*/  BRA `(.L_x_233) ;  /* 0x0000000000487947 */ /* 0x000fec0003800000 */
.L_x_230:
[----:B------:R-:W1:Y:S01]  /*2280*/  LDC R14, c[0x0][0x3ac] ;  /* 0x0000eb00ff0e7b82 */ /* 0x000e620000000800 */
[----:B------:R-:W-:Y:S01]  /*2290*/  FADD R5, -R26, R3 ;  /* 0x000000031a057221 */ /* 0x000fe20000000100 */
[----:B------:R-:W-:Y:S01]  /*22a0*/  BSSY.RECONVERGENT B2, `(.L_x_234) ;  /* 0x000000d000027945 */ /* 0x000fe20003800200 */
[----:B-1----:R-:W1:Y:S08]  /*22b0*/  MUFU.RCP R2, R14 ;  /* 0x0000000e00027308 */ /* 0x002e700000001000 */
[----:B------:R-:W2:Y:S01]  /*22c0*/  FCHK P0, R5, R14 ;  /* 0x0000000e05007302 */ /* 0x000ea20000000000 */
[----:B-1----:R-:W-:-:S04]  /*22d0*/  FFMA R13, R2, -R14, 1 ;  /* 0x3f800000020d7423 */ /* 0x002fc8000000080e */
[----:B------:R-:W-:-:S04]  /*22e0*/  FFMA R2, R2, R13, R2 ;  /* 0x0000000d02027223 */ /* 0x000fc80000000002 */
[----:B------:R-:W-:-:S04]  /*22f0*/  FFMA R12, R5, R2, RZ ;  /* 0x00000002050c7223 */ /* 0x000fc800000000ff */
[----:B------:R-:W-:-:S04]  /*2300*/  FFMA R13, R12, -R14, R5 ;  /* 0x8000000e0c0d7223 */ /* 0x000fc80000000005 */
[----:B------:R-:W-:Y:S01]  /*2310*/  FFMA R2, R2, R13, R12 ;  /* 0x0000000d02027223 */ /* 0x000fe2000000000c */
[----:B--2---:R-:W-:Y:S06]  /*2320*/  @!P0 BRA `(.L_x_235) ;  /* 0x0000000000108947 */ /* 0x004fec0003800000 */
[----:B------:R-:W1:Y:S01]  /*2330*/  LDCU UR4, c[0x0][0x3ac] ;  /* 0x00007580ff0477ac */ /* 0x000e620008000800 */
[----:B------:R-:W-:Y:S01]  /*2340*/  MOV R12, 0x2370 ;  /* 0x00002370000c7802 */ /* 0x000fe20000000f00 */
[----:B-1----:R-:W-:-:S07]  /*2350*/  IMAD.U32 R2, RZ, RZ, UR4 ;  /* 0x00000004ff027e24 */ /* 0x002fce000f8e00ff */
[----:B0-----:R-:W-:Y:S05]  /*2360*/  CALL.REL.NOINC `($__internal_7_$__cuda_sm3x_div_rn_noftz_f32_slowpath) ;  /* 0x0000000c00647944 */ /* 0x001fea0003c00000 */
.L_x_235:
[----:B------:R-:W-:Y:S05]  /*2370*/  BSYNC.RECONVERGENT B2 ;  /* 0x0000000000027941 */ /* 0x000fea0003800200 */
.L_x_234:
[----:B------:R3:W1:Y:S01]  /*2380*/  F2I.FLOOR.NTZ R5, R2 ;  /* 0x0000000200057305 */ /* 0x0006620000207100 */
[----:B------:R-:W-:-:S07]  /*2390*/  IMAD.MOV.U32 R24, RZ, RZ, RZ ;  /* 0x000000ffff187224 */ /* 0x000fce00078e00ff */
.L_x_233:
[----:B------:R-:W-:Y:S05]  /*23a0*/  BSYNC.RECONVERGENT B1 ;  /* 0x0000000000017941 */ /* 0x000fea0003800200 */
.L_x_229:
[----:B------:R-:W4:Y:S01]  /*23b0*/  LDCU UR5, c[0x0][0x39c] ;  /* 0x00007380ff0577ac */ /* 0x000f220008000800 */
[----:B--2---:R-:W-:Y:S01]  /*23c0*/  ISETP.GE.AND P0, PT, R24, R9, PT ;  /* 0x000000091800720c */ /* 0x004fe20003f06270 */
[C---:B-1-3--:R-:W-:Y:S01]  /*23d0*/  VIADD R2, R5.reuse, 0x1 ;  /* 0x0000000105027836 */ /* 0x04afe20000000000 */
[----:B------:R-:W-:Y:S01]  /*23e0*/  BSSY B1, `(.L_x_236) ;  /* 0x0000041000017945 */ /* 0x000fe20003800000 */
[----:B------:R-:W1:Y:S01]  /*23f0*/  LDCU UR4, c[0x0][0x3ac] ;  /* 0x00007580ff0477ac */ /* 0x000e620008000800 */
[----:B0-----:R-:W-:Y:S02]  /*2400*/  HFMA2 R23, -RZ, RZ, 0, 0 ;  /* 0x00000000ff177431 */ /* 0x001fe400000001ff */
[----:B------:R-:W-:Y:S02]  /*2410*/  I2FP.F32.S32 R13, R2 ;  /* 0x00000002000d7245 */ /* 0x000fe40000201400 */
[----:B----4-:R-:W-:-:S03]  /*2420*/  ISETP.GE.OR P0, PT, R5, UR5, P0 ;  /* 0x0000000505007c0c */ /* 0x010fc60008706670 */
[----:B-1----:R-:W-:-:S10]  /*2430*/  FFMA R26, R13, UR4, R26 ;  /* 0x000000040d1a7c23 */ /* 0x002fd4000800001a */
[----:B------:R-:W-:Y:S05]  /*2440*/  @P0 BRA `(.L_x_237) ;  /* 0x0000000000e80947 */ /* 0x000fea0003800000 */
[----:B------:R-:W-:Y:S01]  /*2450*/  VIADD R2, R24, 0x1 ;  /* 0x0000000118027836 */ /* 0x000fe20000000000 */
[----:B------:R-:W-:Y:S01]  /*2460*/  I2FP.F32.S32 R12, R27 ;  /* 0x0000001b000c7245 */ /* 0x000fe20000201400 */
[----:B------:R-:W-:-:S03]  /*2470*/  IMAD.MOV.U32 R23, RZ, RZ, RZ ;  /* 0x000000ffff177224 */ /* 0x000fc600078e00ff */
[----:B------:R-:W-:-:S05]  /*2480*/  I2FP.F32.S32 R25, R2 ;  /* 0x0000000200197245 */ /* 0x000fca0000201400 */
[----:B------:R-:W-:-:S07]  /*2490*/  FFMA R25, R25, R15, R20 ;  /* 0x0000000f19197223 */ /* 0x000fce0000000014 */
.L_x_243:
[----:B------:R-:W-:Y:S01]  /*24a0*/  FSETP.GEU.AND P0, PT, R26, R25, PT ;  /* 0x000000191a00720b */ /* 0x000fe20003f0e000 */
[----:B------:R-:W-:Y:S05]  /*24b0*/  YIELD ;  /* 0x0000000000007946 */ /* 0x000fea0003800000 */
[----:B------:R-:W-:Y:S07]  /*24c0*/  BSSY.RECONVERGENT B2, `(.L_x_238) ;  /* 0x000002f000027945 */ /* 0x000fee0003800200 */
[----:B------:R-:W-:Y:S05]  /*24d0*/  @P0 BRA `(.L_x_239) ;  /* 0x0000000000480947 */ /* 0x000fea0003800000 */
[----:B------:R-:W0:Y:S01]  /*24e0*/  LDCU UR4, c[0x0][0x39c] ;  /* 0x00007380ff0477ac */ /* 0x000e220008000800 */
[----:B------:R-:W-:Y:S01]  /*24f0*/  LOP3.LUT R13, RZ, R5, RZ, 0x33, !PT ;  /* 0x00000005ff0d7212 */ /* 0x000fe200078e33ff */
[----:B------:R-:W-:Y:S01]  /*2500*/  IMAD.MOV.U32 R27, RZ, RZ, -0x3e000000 ;  /* 0xc2000000ff1b7424 */ /* 0x000fe200078e00ff */
[----:B------:R-:W-:Y:S01]  /*2510*/  I2FP.F32.U32 R14, UR8 ;  /* 0x00000008000e7c45 */ /* 0x000fe20008201000 */
[----:B------:R-:W-:Y:S01]  /*2520*/  UMOV UR5, URZ ;  /* 0x000000ff00057c82 */ /* 0x000fe20008000000 */
[----:B0-----:R-:W-:Y:S01]  /*2530*/  IMAD.U32 R28, RZ, RZ, UR4 ;  /* 0x00000004ff1c7e24 */ /* 0x001fe2000f8e00ff */
[----:B------:R-:W0:Y:S04]  /*2540*/  LDCU UR4, c[0x0][0x388] ;  /* 0x00007100ff0477ac */ /* 0x000e280008000800 */
[----:B------:R-:W-:-:S04]  /*2550*/  IADD3 R13, PT, PT, R13, R28, RZ ;  /* 0x0000001c0d0d7210 */ /* 0x000fc80007ffe0ff */
[----:B------:R-:W-:-:S06]  /*2560*/  I2FP.F32.S32 R13, R13 ;  /* 0x0000000d000d7245 */ /* 0x000fcc0000201400 */
[----:B0-----:R0:W5:Y:S01]  /*2570*/  TEX.LL RZ, R13, R12, R27, UR4, 3D, 0x1 ;  /* 0x48ff041b0c0d7f60 */ /* 0x00116200089e01ff */
[----:B------:R-:W-:Y:S01]  /*2580*/  FADD R2, R26, -R3 ;  /* 0x800000031a027221 */ /* 0x000fe20000000000 */
[----:B------:R-:W-:Y:S02]  /*2590*/  IMAD.MOV.U32 R3, RZ, RZ, R26 ;  /* 0x000000ffff037224 */ /* 0x000fe400078e001a */
[----:B------:R-:W-:Y:S01]  /*25a0*/  VIADD R5, R5, 0x1 ;  /* 0x0000000105057836 */ /* 0x000fe20000000000 */
[----:B0-----:R-:W0:Y:S01]  /*25b0*/  LDCU UR4, c[0x0][0x3ac] ;  /* 0x00007580ff0477ac */ /* 0x001e220008000800 */
[----:B-----5:R-:W-:Y:S01]  /*25c0*/  FFMA R23, R2, R13, R23 ;  /* 0x0000000d02177223 */ /* 0x020fe20000000017 */
[----:B0-----:R-:W-:-:S05]  /*25d0*/  FADD R2, R26, UR4 ;  /* 0x000000041a027e21 */ /* 0x001fca0008000000 */
[----:B------:R-:W-:Y:S01]  /*25e0*/  MOV R26, R2 ;  /* 0x00000002001a7202 */ /* 0x000fe20000000f00 */
[----:B------:R-:W-:Y:S06]  /*25f0*/  BRA `(.L_x_240) ;  /* 0x00000000006c7947 */ /* 0x000fec0003800000 */
.L_x_239:
[----:B------:R-:W0:Y:S01]  /*2600*/  LDCU UR4, c[0x0][0x39c] ;  /* 0x00007380ff0477ac */ /* 0x000e220008000800 */
[----:B------:R-:W-:Y:S01]  /*2610*/  LOP3.LUT R13, RZ, R5, RZ, 0x33, !PT ;  /* 0x00000005ff0d7212 */ /* 0x000fe200078e33ff */
[----:B------:R-:W-:Y:S01]  /*2620*/  IMAD.MOV.U32 R29, RZ, RZ, -0x3e000000 ;  /* 0xc2000000ff1d7424 */ /* 0x000fe200078e00ff */
[----:B------:R-:W-:Y:S01]  /*2630*/  I2FP.F32.U32 R14, UR8 ;  /* 0x00000008000e7c45 */ /* 0x000fe20008201000 */
        /* <DEDUP_REMOVED lines=13> */
.L_x_242:
[----:B------:R-:W0:Y:S02]  /*2710*/  LDS R2, [R27] ;  /* 0x000000001b027984 */ /* 0x000e240000000800 */
[----:B0-----:R-:W-:-:S05]  /*2720*/  FADD R3, R23, R2 ;  /* 0x0000000217037221 */ /* 0x001fca0000000000 */
[----:B------:R-:W0:Y:S02]  /*2730*/  ATOMS.CAST.SPIN P0, [R27], R2, R3 ;  /* 0x000000021b00758d */ /* 0x000e240001800003 */
[----:B0-----:R-:W-:Y:S05]  /*2740*/  @!P0 BRA `(.L_x_242) ;  /* 0xfffffffc00f08947 */ /* 0x001fea000383ffff */
[----:B------:R-:W-:Y:S05]  /*2750*/  BSYNC.RECONVERGENT B3 ;  /* 0x0000000000037941 */ /* 0x000fea0003800200 */
.L_x_241:
[----:B------:R-:W-:Y:S01]  /*2760*/  FADD R2, R25, R15 ;  /* 0x0000000f19027221 */ /* 0x000fe20000000000 */
[----:B------:R-:W-:Y:S01]  /*2770*/  IMAD.MOV.U32 R3, RZ, RZ, R25 ;  /* 0x000000ffff037224 */ /* 0x000fe200078e0019 */
[----:B------:R-:W-:Y:S01]  /*2780*/  IADD3 R24, PT, PT, R24, 0x1, RZ ;  /* 0x0000000118187810 */ /* 0x000fe20007ffe0ff */
[----:B------:R-:W-:Y:S02]  /*2790*/  IMAD.MOV.U32 R23, RZ, RZ, RZ ;  /* 0x000000ffff177224 */ /* 0x000fe400078e00ff */
[----:B------:R-:W-:-:S07]  /*27a0*/  IMAD.MOV.U32 R25, RZ, RZ, R2 ;  /* 0x000000ffff197224 */ /* 0x000fce00078e0002 */
.L_x_240:
[----:B------:R-:W-:Y:S05]  /*27b0*/  BSYNC.RECONVERGENT B2 ;  /* 0x0000000000027941 */ /* 0x000fea0003800200 */
.L_x_238:
[----:B------:R-:W-:Y:S02]  /*27c0*/  ISETP.LT.AND P1, PT, R5, R28, PT ;  /* 0x0000001c0500720c */ /* 0x000fe40003f21270 */
[----:B------:R-:W-:-:S13]  /*27d0*/  ISETP.GE.AND P0, PT, R24, R9, PT ;  /* 0x000000091800720c */ /* 0x000fda0003f06270 */
[----:B------:R-:W-:Y:S05]  /*27e0*/  @!P0 BRA P1, `(.L_x_243) ;  /* 0xfffffffc002c8947 */ /* 0x000fea000083ffff */
.L_x_237:
[----:B------:R-:W-:Y:S05]  /*27f0*/  BSYNC B1 ;  /* 0x0000000000017941 */ /* 0x000fea0003800000 */
.L_x_236:
[----:B------:R-:W-:-:S13]  /*2800*/  FSETP.NEU.AND P0, PT, R23, RZ, PT ;  /* 0x000000ff1700720b */ /* 0x000fda0003f0d000 */
[----:B------:R-:W-:Y:S05]  /*2810*/  @!P0 BRA `(.L_x_228) ;  /* 0x0000000000208947 */ /* 0x000fea0003800000 */
[----:B------:R-:W0:Y:S01]  /*2820*/  S2UR UR5, SR_CgaCtaId ;  /* 0x00000000000579c3 */ /* 0x000e220000008800 */
[----:B------:R-:W-:Y:S02]  /*2830*/  UMOV UR4, 0x400 ;  /* 0x0000040000047882 */ /* 0x000fe40000000000 */
[----:B0-----:R-:W-:-:S06]  /*2840*/  ULEA UR4, UR5, UR4, 0x18 ;  /* 0x0000000405047291 */ /* 0x001fcc000f8ec0ff */
[----:B------:R-:W-:-:S07]  /*2850*/  LEA R24, R24, UR4, 0x2 ;  /* 0x0000000418187c11 */ /* 0x000fce000f8e10ff */
.L_x_244:
[----:B------:R-:W0:Y:S02]  /*2860*/  LDS R2, [R24] ;  /* 0x0000000018027984 */ /* 0x000e240000000800 */
[----:B0-----:R-:W-:-:S05]  /*2870*/  FADD R3, R23, R2 ;  /* 0x0000000217037221 */ /* 0x001fca0000000000 */
[----:B------:R-:W0:Y:S02]  /*2880*/  ATOMS.CAST.SPIN P0, [R24], R2, R3 ;  /* 0x000000021800758d */ /* 0x000e240001800003 */
[----:B0-----:R-:W-:Y:S05]  /*2890*/  @!P0 BRA `(.L_x_244) ;  /* 0xfffffffc00f08947 */ /* 0x001fea000383ffff */
.L_x_228:
[----:B------:R-:W-:Y:S05]  /*28a0*/  BSYNC B0 ;  /* 0x0000000000007941 */ /* 0x000fea0003800000 */
.L_x_227:
[----:B------:R-:W1:Y:S01]  /*28b0*/  LDCU UR4, c[0x0][0x398] ;  /* 0x00007300ff0477ac */ /* 0x000e620008000800 */
[----:B------:R-:W-:Y:S01]  /*28c0*/  IMAD R27, R6, R21, R6 ;  /* 0x00000015061b7224 */ /* 0x000fe200078e0206 */
[----:B------:R-:W-:-:S04]  /*28d0*/  IADD3 R21, PT, PT, R21, 0x1, RZ ;  /* 0x0000000115157810 */ /* 0x000fc80007ffe0ff */
[----:B-1----:R-:W-:-:S13]  /*28e0*/  ISETP.GE.U32.AND P0, PT, R27, UR4, PT ;  /* 0x000000041b007c0c */ /* 0x002fda000bf06070 */
[----:B------:R-:W-:Y:S05]  /*28f0*/  @!P0 BRA `(.L_x_245) ;  /* 0xfffffff400d48947 */ /* 0x000fea000383ffff */
.L_x_225:
[----:B------:R-:W-:Y:S05]  /*2900*/  WARPSYNC.ALL ;  /* 0x0000000000007948 */ /* 0x000fea0003800000 */
[----:B------:R-:W1:Y:S01]  /*2910*/  LDCU UR4, c[0x0][0x3a4] ;  /* 0x00007480ff0477ac */ /* 0x000e620008000800 */
[----:B------:R-:W-:Y:S01]  /*2920*/  BAR.SYNC.DEFER_BLOCKING 0x0 ;  /* 0x0000000000007b1d */ /* 0x000fe20000010000 */
[----:B-1----:R-:W-:-:S13]  /*2930*/  ISETP.GE.AND P0, PT, R10, UR4, PT ;  /* 0x000000040a007c0c */ /* 0x002fda000bf06270 */
[----:B------:R-:W-:Y:S05]  /*2940*/  @P0 EXIT ;  /* 0x000000000000094d */ /* 0x000fea0003800000 */
[----:B------:R-:W1:Y:S01]  /*2950*/  LDC R6, c[0x0][0x3b0] ;  /* 0x0000ec00ff067b82 */ /* 0x000e620000000800 */
[----:B------:R-:W3:Y:S01]  /*2960*/  LDCU UR4, c[0x0][0x3a8] ;  /* 0x00007500ff0477ac */ /* 0x000ee20008000800 */
[----:B------:R0:W0:Y:S01]  /*2970*/  LDS R3, [R8] ;  /* 0x0000000008037984 */ /* 0x0000220000000800 */
[----:B---3--:R-:W-:Y:S01]  /*2980*/  IMAD.U32 R9, RZ, RZ, UR4 ;  /* 0x00000004ff097e24 */ /* 0x008fe2000f8e00ff */
[----:B-1----:R-:W1:Y:S08]  /*2990*/  MUFU.RCP R5, R6 ;  /* 0x0000000600057308 */ /* 0x002e700000001000 */
[----:B------:R-:W3:Y:S01]  /*29a0*/  FCHK P0, R9, R6 ;  /* 0x0000000609007302 */ /* 0x000ee20000000000 */
[----:B-1----:R-:W-:-:S04]  /*29b0*/  FFMA R2, R5, -R6, 1 ;  /* 0x3f80000005027423 */ /* 0x002fc80000000806 */
[----:B------:R-:W-:-:S04]  /*29c0*/  FFMA R2, R5, R2, R5 ;  /* 0x0000000205027223 */ /* 0x000fc80000000005 */
[----:B------:R-:W-:-:S04]  /*29d0*/  FFMA R5, R2, UR4, RZ ;  /* 0x0000000402057c23 */ /* 0x000fc800080000ff */
[----:B------:R-:W-:-:S04]  /*29e0*/  FFMA R4, R5, -R6, UR4 ;  /* 0x0000000405047e23 */ /* 0x000fc80008000806 */
[----:B------:R-:W-:Y:S01]  /*29f0*/  FFMA R2, R2, R4, R5 ;  /* 0x0000000402027223 */ /* 0x000fe20000000005 */
[----:B0--3--:R-:W-:Y:S06]  /*2a00*/  @!P0 BRA `(.L_x_246) ;  /* 0x0000000000188947 */ /* 0x009fec0003800000 */
[----:B------:R-:W0:Y:S01]  /*2a10*/  LDCU UR4, c[0x0][0x3a8] ;  /* 0x00007500ff0477ac */ /* 0x000e220008000800 */
[----:B------:R-:W-:Y:S01]  /*2a20*/  MOV R12, 0x2a70 ;  /* 0x00002a70000c7802 */ /* 0x000fe20000000f00 */
[----:B------:R-:W1:Y:S01]  /*2a30*/  LDCU UR5, c[0x0][0x3b0] ;  /* 0x00007600ff0577ac */ /* 0x000e620008000800 */
[----:B0-----:R-:W-:Y:S02]  /*2a40*/  IMAD.U32 R5, RZ, RZ, UR4 ;  /* 0x00000004ff057e24 */ /* 0x001fe4000f8e00ff */
[----:B-1----:R-:W-:-:S07]  /*2a50*/  IMAD.U32 R2, RZ, RZ, UR5 ;  /* 0x00000005ff027e24 */ /* 0x002fce000f8e00ff */
[----:B--2---:R-:W-:Y:S05]  /*2a60*/  CALL.REL.NOINC `($__internal_7_$__cuda_sm3x_div_rn_noftz_f32_slowpath) ;  /* 0x0000000400a47944 */ /* 0x004fea0003c00000 */
.L_x_246:
[----:B------:R-:W0:Y:S01]  /*2a70*/  LDC.64 R12, c[0x0][0x3a0] ;  /* 0x0000e800ff0c7b82 */ /* 0x000e220000000a00 */
[----:B------:R-:W-:Y:S02]  /*2a80*/  FSETP.GE.AND P0, PT, R0, RZ, PT ;  /* 0x000000ff0000720b */ /* 0x000fe40003f06000 */
[----:B------:R-:W-:-:S05]  /*2a90*/  LOP3.LUT R0, RZ, R10, RZ, 0x33, !PT ;  /* 0x0000000aff007212 */ /* 0x000fca00078e33ff */
[----:B------:R-:W1:Y:S06]  /*2aa0*/  LDC.64 R4, c[0x0][0x380] ;  /* 0x0000e000ff047b82 */ /* 0x000e6c0000000a00 */
[-C--:B0-----:R-:W-:Y:S01]  /*2ab0*/  @!P0 IADD3 R10, PT, PT, R0, R13.reuse, RZ ;  /* 0x0000000d000a8210 */ /* 0x081fe20007ffe0ff */
[----:B------:R-:W-:Y:S02]  /*2ac0*/  IMAD R9, R12, UR8, R7 ;  /* 0x000000080c097c24 */ /* 0x000fe4000f8e0207 */
[----:B------:R-:W-:Y:S02]  /*2ad0*/  FMUL R7, R3, R2 ;  /* 0x0000000203077220 */ /* 0x000fe40000400000 */
[----:B------:R-:W-:-:S03]  /*2ae0*/  IMAD R9, R9, R13, R10 ;  /* 0x0000000d09097224 */ /* 0x000fc600078e020a */
[----:B------:R-:W-:Y:S01]  /*2af0*/  STS [R8], R7 ;  /* 0x0000000708007388 */ /* 0x000fe20000000800 */
[----:B-1----:R-:W-:-:S05]  /*2b00*/  IMAD.WIDE R2, R9, 0x4, R4 ;  /* 0x0000000409027825 */ /* 0x002fca00078e0204 */
[----:B------:R-:W-:Y:S01]  /*2b10*/  STG.E desc[UR6][R2.64], R7 ;  /* 0x0000000702007986 */ /* 0x000fe2000c101906 */
[----:B------:R-:W-:Y:S05]  /*2b20*/  EXIT ;  /* 0x000000000000794d */ /* 0x000fea0003800000 */
        .weak           $__internal_6_$__cuda_sm20_div_rn_f64_full
        .type           $__internal_6_$__cuda_sm20_div_rn_f64_full,@function
        .size           $__internal_6_$__cuda_sm20_div_rn_f64_full,($__internal_7_$__cuda_sm3x_div_rn_noftz_f32_slowpath - $__internal_6_$__cuda_sm20_div_rn_f64_full)
$__internal_6_$__cuda_sm20_div_rn_f64_full:
[C---:B------:R-:W-:Y:S01]  /*2b30*/  FSETP.GEU.AND P0, PT, |R13|.reuse, 1.469367938527859385e-39, PT ;  /* 0x001000000d00780b */ /* 0x040fe20003f0e200 */
[----:B------:R-:W-:Y:S01]  /*2b40*/  IMAD.MOV.U32 R20, RZ, RZ, 0x1 ;  /* 0x00000001ff147424 */ /* 0x000fe200078e00ff */
[C---:B------:R-:W-:Y:S02]  /*2b50*/  LOP3.LUT R24, R13.reuse, 0x800fffff, RZ, 0xc0, !PT ;  /* 0x800fffff0d187812 */ /* 0x040fe400078ec0ff */
        /* <DEDUP_REMOVED lines=9> */
[----:B------:R-:W-:Y:S02]  /*2bf0*/  IMAD.MOV.U32 R14, RZ, RZ, R2 ;  /* 0x000000ffff0e7224 */ /* 0x000fe400078e0002 */
[----:B------:R-:W-:Y:S01]  /*2c00*/  IMAD.MOV.U32 R2, RZ, RZ, 0x1ca00000 ;  /* 0x1ca00000ff027424 */ /* 0x000fe200078e00ff */
[----:B------:R-:W-:-:S03]  /*2c10*/  LOP3.LUT R5, R15, 0x7ff00000, RZ, 0xc0, !PT ;  /* 0x7ff000000f057812 */ /* 0x000fc600078ec0ff */
[----:B------:R-:W-:Y:S01]  /*2c20*/  DFMA R18, R20, -R24, 1 ;  /* 0x3ff000001412742b */ /* 0x000fe20000000818 */
[----:B------:R-:W-:Y:S02]  /*2c30*/  MOV R16, R14 ;  /* 0x0000000e00107202 */ /* 0x000fe40000000f00 */
[----:B------:R-:W-:Y:S01]  /*2c40*/  ISETP.GE.U32.AND P1, PT, R5, R26, PT ;  /* 0x0000001a0500720c */ /* 0x000fe20003f26070 */
[----:B------:R-:W-:-:S03]  /*2c50*/  IMAD.MOV.U32 R11, RZ, RZ, R5 ;  /* 0x000000ffff0b7224 */ /* 0x000fc600078e0005 */
[----:B------:R-:W-:Y:S01]  /*2c60*/  SEL R17, R2, 0x63400000, !P1 ;  /* 0x6340000002117807 */ /* 0x000fe20004800000 */
[----:B------:R-:W-:Y:S01]  /*2c70*/  DFMA R18, R20, R18, R20 ;  /* 0x000000121412722b */ /* 0x000fe20000000014 */
[----:B------:R-:W-:Y:S02]  /*2c80*/  FSETP.GEU.AND P1, PT, |R15|, 1.469367938527859385e-39, PT ;  /* 0x001000000f00780b */ /* 0x000fe40003f2e200 */
[----:B------:R-:W-:-:S11]  /*2c90*/  LOP3.LUT R17, R17, 0x800fffff, R15, 0xf8, !PT ;  /* 0x800fffff11117812 */ /* 0x000fd600078ef80f */
[----:B------:R-:W-:Y:S05]  /*2ca0*/  @P1 BRA `(.L_x_247) ;  /* 0x0000000000201947 */ /* 0x000fea0003800000 */
[----:B------:R-:W-:-:S04]  /*2cb0*/  LOP3.LUT R20, R13, 0x7ff00000, RZ, 0xc0, !PT ;  /* 0x7ff000000d147812 */ /* 0x000fc800078ec0ff */
[----:B------:R-:W-:Y:S01]  /*2cc0*/  ISETP.GE.U32.AND P1, PT, R5, R20, PT ;  /* 0x000000140500720c */ /* 0x000fe20003f26070 */
[----:B------:R-:W-:-:S03]  /*2cd0*/  IMAD.MOV.U32 R20, RZ, RZ, RZ ;  /* 0x000000ffff147224 */ /* 0x000fc600078e00ff */
[----:B------:R-:W-:-:S04]  /*2ce0*/  SEL R11, R2, 0x63400000, !P1 ;  /* 0x63400000020b7807 */ /* 0x000fc80004800000 */
[----:B------:R-:W-:-:S04]  /*2cf0*/  LOP3.LUT R11, R11, 0x80000000, R15, 0xf8, !PT ;  /* 0x800000000b0b7812 */ /* 0x000fc800078ef80f */
[----:B------:R-:W-:-:S06]  /*2d00*/  LOP3.LUT R21, R11, 0x100000, RZ, 0xfc, !PT ;  /* 0x001000000b157812 */ /* 0x000fcc00078efcff */
[----:B------:R-:W-:-:S10]  /*2d10*/  DFMA R16, R16, 2, -R20 ;  /* 0x400000001010782b */ /* 0x000fd40000000814 */
[----:B------:R-:W-:-:S07]  /*2d20*/  LOP3.LUT R11, R17, 0x7ff00000, RZ, 0xc0, !PT ;  /* 0x7ff00000110b7812 */ /* 0x000fce00078ec0ff */
.L_x_247:
[----:B------:R-:W-:Y:S01]  /*2d30*/  DMUL R20, R18, R16 ;  /* 0x0000001012147228 */ /* 0x000fe20000000000 */
[----:B------:R-:W-:-:S07]  /*2d40*/  @!P0 LOP3.LUT R26, R25, 0x7ff00000, RZ, 0xc0, !PT ;  /* 0x7ff00000191a8812 */ /* 0x000fce00078ec0ff */
[----:B------:R-:W-:-:S08]  /*2d50*/  DFMA R22, R20, -R24, R16 ;  /* 0x800000181416722b */ /* 0x000fd00000000010 */
[----:B------:R-:W-:Y:S01]  /*2d60*/  DFMA R22, R18, R22, R20 ;  /* 0x000000161216722b */ /* 0x000fe20000000014 */
[----:B------:R-:W-:Y:S01]  /*2d70*/  VIADD R18, R11, 0xffffffff ;  /* 0xffffffff0b127836 */ /* 0x000fe20000000000 */
[----:B------:R-:W-:-:S04]  /*2d80*/  IADD3 R19, PT, PT, R26, -0x1, RZ ;  /* 0xffffffff1a137810 */ /* 0x000fc80007ffe0ff */
[----:B------:R-:W-:-:S04]  /*2d90*/  ISETP.GT.U32.AND P0, PT, R18, 0x7feffffe, PT ;  /* 0x7feffffe1200780c */ /* 0x000fc80003f04070 */
[----:B------:R-:W-:-:S13]  /*2da0*/  ISETP.GT.U32.OR P0, PT, R19, 0x7feffffe, P0 ;  /* 0x7feffffe1300780c */ /* 0x000fda0000704470 */
[----:B------:R-:W-:Y:S05]  /*2db0*/  @P0 BRA `(.L_x_248) ;  /* 0x00000000006c0947 */ /* 0x000fea0003800000 */
[----:B------:R-:W-:-:S04]  /*2dc0*/  LOP3.LUT R14, R13, 0x7ff00000, RZ, 0xc0, !PT ;  /* 0x7ff000000d0e7812 */ /* 0x000fc800078ec0ff */
[CC--:B------:R-:W-:Y:S02]  /*2dd0*/  VIADDMNMX R11, R5.reuse, -R14.reuse, 0xb9600000, !PT ;  /* 0xb9600000050b7446 */ /* 0x0c0fe4000780090e */
[----:B------:R-:W-:Y:S02]  /*2de0*/  ISETP.GE.U32.AND P0, PT, R5, R14, PT ;  /* 0x0000000e0500720c */ /* 0x000fe40003f06070 */
[----:B------:R-:W-:Y:S02]  /*2df0*/  VIMNMX R11, PT, PT, R11, 0x46a00000, PT ;  /* 0x46a000000b0b7848 */ /* 0x000fe40003fe0100 */
[----:B------:R-:W-:Y:S02]  /*2e00*/  SEL R2, R2, 0x63400000, !P0 ;  /* 0x6340000002027807 */ /* 0x000fe40004000000 */
[----:B------:R-:W-:-:S03]  /*2e10*/  MOV R14, RZ ;  /* 0x000000ff000e7202 */ /* 0x000fc60000000f00 */
[----:B------:R-:W-:-:S04]  /*2e20*/  IMAD.IADD R2, R11, 0x1, -R2 ;  /* 0x000000010b027824 */ /* 0x000fc800078e0a02 */
[----:B------:R-:W-:-:S06]  /*2e30*/  VIADD R15, R2, 0x7fe00000 ;  /* 0x7fe00000020f7836 */ /* 0x000fcc0000000000 */
        /* <DEDUP_REMOVED lines=11> */
[----:B------:R-:W-:Y:S01]  /*2ef0*/  DMUL.RP R14, R22, R14 ;  /* 0x0000000e160e7228 */ /* 0x000fe20000008000 */
[----:B------:R-:W-:-:S04]  /*2f00*/  IADD3 R11, PT, PT, -R2, -0x43300000, RZ ;  /* 0xbcd00000020b7810 */ /* 0x000fc80007ffe1ff */
[----:B------:R-:W-:-:S05]  /*2f10*/  DFMA R12, R18, -R12, R22 ;  /* 0x8000000c120c722b */ /* 0x000fca0000000016 */
[----:B------:R-:W-:-:S05]  /*2f20*/  LOP3.LUT R5, R15, R5, RZ, 0x3c, !PT ;  /* 0x000000050f057212 */ /* 0x000fca00078e3cff */
[----:B------:R-:W-:-:S04]  /*2f30*/  FSETP.NEU.AND P0, PT, |R13|, R11, PT ;  /* 0x0000000b0d00720b */ /* 0x000fc80003f0d200 */
[----:B------:R-:W-:Y:S02]  /*2f40*/  FSEL R18, R14, R18, !P0 ;  /* 0x000000120e127208 */ /* 0x000fe40004000000 */
[----:B------:R-:W-:Y:S01]  /*2f50*/  FSEL R19, R5, R19, !P0 ;  /* 0x0000001305137208 */ /* 0x000fe20004000000 */
[----:B------:R-:W-:Y:S06]  /*2f60*/  BRA `(.L_x_249) ;  /* 0x0000000000547947 */ /* 0x000fec0003800000 */
.L_x_248:
        /* <DEDUP_REMOVED lines=11> */
[----:B------:R-:W-:Y:S02]  /*3020*/  @P0 LOP3.LUT R2, R19, 0x7ff00000, RZ, 0xfc, !PT ;  /* 0x7ff0000013020812 */ /* 0x000fe400078efcff */
[----:B------:R-:W-:Y:S01]  /*3030*/  @!P0 MOV R18, RZ ;  /* 0x000000ff00128202 */ /* 0x000fe20000000f00 */
[----:B------:R-:W-:Y:S02]  /*3040*/  @P0 IMAD.MOV.U32 R18, RZ, RZ, RZ ;  /* 0x000000ffff120224 */ /* 0x000fe400078e00ff */
[----:B------:R-:W-:Y:S01]  /*3050*/  @P0 IMAD.MOV.U32 R19, RZ, RZ, R2 ;  /* 0x000000ffff130224 */ /* 0x000fe200078e0002 */
[----:B------:R-:W-:Y:S06]  /*3060*/  BRA `(.L_x_249) ;  /* 0x0000000000147947 */ /* 0x000fec0003800000 */
.L_x_251:
[----:B------:R-:W-:Y:S02]  /*3070*/  LOP3.LUT R19, R13, 0x80000, RZ, 0xfc, !PT ;  /* 0x000800000d137812 */ /* 0x000fe400078efcff */
[----:B------:R-:W-:Y:S01]  /*3080*/  MOV R18, R12 ;  /* 0x0000000c00127202 */ /* 0x000fe20000000f00 */
[----:B------:R-:W-:Y:S06]  /*3090*/  BRA `(.L_x_249) ;  /* 0x0000000000087947 */ /* 0x000fec0003800000 */
.L_x_250:
[----:B------:R-:W-:Y:S01]  /*30a0*/  LOP3.LUT R19, R15, 0x80000, RZ, 0xfc, !PT ;  /* 0x000800000f137812 */ /* 0x000fe200078efcff */
[----:B------:R-:W-:-:S07]  /*30b0*/  IMAD.MOV.U32 R18, RZ, RZ, R14 ;  /* 0x000000ffff127224 */ /* 0x000fce00078e000e */
.L_x_249:
[----:B------:R-:W-:Y:S01]  /*30c0*/  IMAD.MOV.U32 R29, RZ, RZ, 0x0 ;  /* 0x00000000ff1d7424 */ /* 0x000fe200078e00ff */
[----:B------:R-:W-:Y:S01]  /*30d0*/  MOV R17, R19 ;  /* 0x0000001300117202 */ /* 0x000fe20000000f00 */
[----:B------:R-:W-:Y:S02]  /*30e0*/  IMAD.MOV.U32 R16, RZ, RZ, R18 ;  /* 0x000000ffff107224 */ /* 0x000fe400078e0012 */
[----:B------:R-:W-:Y:S05]  /*30f0*/  RET.REL.NODEC R28 `(_Z23ProjParaDisCUDA2dKernelILb0EEvPfyPKfiiiiffffffff) ;  /* 0xffffffcc1cc07950 */ /* 0x000fea0003c3ffff */
        .weak           $__internal_7_$__cuda_sm3x_div_rn_noftz_f32_slowpath
        .type           $__internal_7_$__cuda_sm3x_div_rn_noftz_f32_slowpath,@function
        .size           $__internal_7_$__cuda_sm3x_div_rn_noftz_f32_slowpath,(.L_x_271 - $__internal_7_$__cuda_sm3x_div_rn_noftz_f32_slowpath)
$__internal_7_$__cuda_sm3x_div_rn_noftz_f32_slowpath:
        /* <DEDUP_REMOVED lines=27> */
[----:B------:R-:W-:Y:S01]  /*32b0*/  ISETP.GE.AND P1, PT, R23, RZ, PT ;  /* 0x000000ff1700720c */ /* 0x000fe20003f26270 */
[----:B------:R-:W-:-:S05]  /*32c0*/  VIADD R23, R14, 0xffffffff ;  /* 0xffffffff0e177836 */ /* 0x000fca0000000000 */
[----:B------:R-:W-:-:S07]  /*32d0*/  ISETP.GE.AND P0, PT, R23, RZ, PT ;  /* 0x000000ff1700720c */ /* 0x000fce0003f06270 */
[----:B------:R-:W-:-:S06]  /*32e0*/  @!P1 FFMA R2, R2, 1.84467440737095516160e+19, RZ ;  /* 0x5f80000002029823 */ /* 0x000fcc00000000ff */
[----:B------:R-:W-:Y:S01]  /*32f0*/  @P0 MOV R24, RZ ;  /* 0x000000ff00180202 */ /* 0x000fe20000000f00 */
[----:B------:R-:W-:Y:S02]  /*3300*/  @!P0 IMAD.MOV.U32 R24, RZ, RZ, -0x40 ;  /* 0xffffffc0ff188424 */ /* 0x000fe400078e00ff */
[----:B------:R-:W-:Y:S02]  /*3310*/  @!P0 FFMA R5, R5, 1.84467440737095516160e+19, RZ ;  /* 0x5f80000005058823 */ /* 0x000fe400000000ff */
[----:B------:R-:W-:-:S07]  /*3320*/  @!P1 VIADD R24, R24, 0x40 ;  /* 0x0000004018189836 */ /* 0x000fce0000000000 */
.L_x_253:
[----:B------:R-:W-:Y:S01]  /*3330*/  LEA R23, R13, 0xc0800000, 0x17 ;  /* 0xc08000000d177811 */ /* 0x000fe200078eb8ff */
[----:B------:R-:W-:Y:S01]  /*3340*/  VIADD R25, R14, 0xffffff81 ;  /* 0xffffff810e197836 */ /* 0x000fe20000000000 */
[----:B------:R-:W-:Y:S02]  /*3350*/  BSSY.RECONVERGENT B4, `(.L_x_258) ;  /* 0x0000035000047945 */ /* 0x000fe40003800200 */
[----:B------:R-:W-:-:S04]  /*3360*/  IADD3 R23, PT, PT, -R23, R2, RZ ;  /* 0x0000000217177210 */ /* 0x000fc80007ffe1ff */
[----:B------:R0:W1:Y:S02]  /*3370*/  MUFU.RCP R2, R23 ;  /* 0x0000001700027308 */ /* 0x0000640000001000 */
[----:B0-----:R-:W-:-:S04]  /*3380*/  FADD.FTZ R23, -R23, -RZ ;  /* 0x800000ff17177221 */ /* 0x001fc80000010100 */
[----:B-1----:R-:W-:-:S04]  /*3390*/  FFMA R14, R2, R23, 1 ;  /* 0x3f800000020e7423 */ /* 0x002fc80000000017 */
[----:B------:R-:W-:Y:S01]  /*33a0*/  FFMA R2, R2, R14, R2 ;  /* 0x0000000e02027223 */ /* 0x000fe20000000002 */
[C---:B------:R-:W-:Y:S01]  /*33b0*/  IMAD R14, R25.reuse, -0x800000, R5 ;  /* 0xff800000190e7824 */ /* 0x040fe200078e0205 */
[----:B------:R-:W-:-:S03]  /*33c0*/  IADD3 R25, PT, PT, R25, 0x7f, -R13 ;  /* 0x0000007f19197810 */ /* 0x000fc60007ffe80d */
[----:B------:R-:W-:Y:S02]  /*33d0*/  FFMA R5, R14, R2, RZ ;  /* 0x000000020e057223 */ /* 0x000fe400000000ff */
[----:B------:R-:W-:Y:S02]  /*33e0*/  IMAD.IADD R25, R25, 0x1, R24 ;  /* 0x0000000119197824 */ /* 0x000fe400078e0218 */
        /* <DEDUP_REMOVED lines=23> */
[----:B------:R-:W-:Y:S02]  /*3560*/  ISETP.NE.AND P1, PT, R23, RZ, PT ;  /* 0x000000ff1700720c */ /* 0x000fe40003f25270 */
[----:B------:R-:W-:-:S02]  /*3570*/  LOP3.LUT R24, R24, 0x800000, RZ, 0xfc, !PT ;  /* 0x0080000018187812 */ /* 0x000fc400078efcff */
[----:B------:R-:W-:Y:S02]  /*3580*/  IADD3 R23, PT, PT, -R23, RZ, RZ ;  /* 0x000000ff17177210 */ /* 0x000fe40007ffe1ff */
[----:B------:R-:W-:Y:S02]  /*3590*/  SHF.L.U32 R5, R24, R5, RZ ;  /* 0x0000000518057219 */ /* 0x000fe400000006ff */
[----:B------:R-:W-:Y:S02]  /*35a0*/  FSETP.NEU.FTZ.AND P0, PT, R25, R2, PT ;  /* 0x000000021900720b */ /* 0x000fe40003f1d000 */
[----:B------:R-:W-:Y:S02]  /*35b0*/  SEL R13, R23, RZ, P2 ;  /* 0x000000ff170d7207 */ /* 0x000fe40001000000 */
[----:B------:R-:W-:Y:S02]  /*35c0*/  ISETP.NE.AND P1, PT, R5, RZ, P1 ;  /* 0x000000ff0500720c */ /* 0x000fe40000f25270 */
[----:B------:R-:W-:-:S02]  /*35d0*/  SHF.R.U32.HI R13, RZ, R13, R24 ;  /* 0x0000000dff0d7219 */ /* 0x000fc40000011618 */
[----:B------:R-:W-:Y:S02]  /*35e0*/  PLOP3.LUT P0, PT, P0, P1, PT, 0xf8, 0x8f ;  /* 0x00000000008f781c */ /* 0x000fe40000703f70 */
[----:B------:R-:W-:Y:S02]  /*35f0*/  SHF.R.U32.HI R5, RZ, 0x1, R13 ;  /* 0x00000001ff057819 */ /* 0x000fe4000001160d */
[----:B------:R-:W-:-:S04]  /*3600*/  SEL R2, RZ, 0x1, !P0 ;  /* 0x00000001ff027807 */ /* 0x000fc80004000000 */
[----:B------:R-:W-:-:S04]  /*3610*/  LOP3.LUT R2, R2, 0x1, R5, 0xf8, !PT ;  /* 0x0000000102027812 */ /* 0x000fc800078ef805 */
[----:B------:R-:W-:-:S05]  /*3620*/  LOP3.LUT R2, R2, R13, RZ, 0xc0, !PT ;  /* 0x0000000d02027212 */ /* 0x000fca00078ec0ff */
[----:B------:R-:W-:-:S05]  /*3630*/  IMAD.IADD R5, R5, 0x1, R2 ;  /* 0x0000000105057824 */ /* 0x000fca00078e0202 */
[----:B------:R-:W-:Y:S01]  /*3640*/  LOP3.LUT R14, R5, R14, RZ, 0xfc, !PT ;  /* 0x0000000e050e7212 */ /* 0x000fe200078efcff */
[----:B------:R-:W-:Y:S06]  /*3650*/  BRA `(.L_x_261) ;  /* 0x0000000000107947 */ /* 0x000fec0003800000 */
.L_x_260:
[----:B------:R-:W-:-:S04]  /*3660*/  LOP3.LUT R14, R14, 0x80000000, RZ, 0xc0, !PT ;  /* 0x800000000e0e7812 */ /* 0x000fc800078ec0ff */
[----:B------:R-:W-:Y:S01]  /*3670*/  LOP3.LUT R14, R14, 0x7f800000, RZ, 0xfc, !PT ;  /* 0x7f8000000e0e7812 */ /* 0x000fe200078efcff */
[----:B------:R-:W-:Y:S06]  /*3680*/  BRA `(.L_x_261) ;  /* 0x0000000000047947 */ /* 0x000fec0003800000 */
.L_x_259:
[----:B------:R-:W-:-:S07]  /*3690*/  IMAD R14, R25, 0x800000, R14 ;  /* 0x00800000190e7824 */ /* 0x000fce00078e020e */
.L_x_261:
[----:B------:R-:W-:Y:S05]  /*36a0*/  BSYNC.RECONVERGENT B4 ;  /* 0x0000000000047941 */ /* 0x000fea0003800200 */
.L_x_258:
[----:B------:R-:W-:Y:S01]  /*36b0*/  MOV R2, R14 ;  /* 0x0000000e00027202 */ /* 0x000fe20000000f00 */
[----:B------:R-:W-:Y:S06]  /*36c0*/  BRA `(.L_x_262) ;  /* 0x0000000000207947 */ /* 0x000fec0003800000 */
.L_x_257:
[----:B------:R-:W-:-:S04]  /*36d0*/  LOP3.LUT R2, R2, 0x80000000, R5, 0x48, !PT ;  /* 0x8000000002027812 */ /* 0x000fc800078e4805 */
[----:B------:R-:W-:Y:S01]  /*36e0*/  LOP3.LUT R2, R2, 0x7f800000, RZ, 0xfc, !PT ;  /* 0x7f80000002027812 */ /* 0x000fe200078efcff */
[----:B------:R-:W-:Y:S06]  /*36f0*/  BRA `(.L_x_262) ;  /* 0x0000000000147947 */ /* 0x000fec0003800000 */
.L_x_256:
[----:B------:R-:W-:Y:S01]  /*3700*/  LOP3.LUT R2, R2, 0x80000000, R5, 0x48, !PT ;  /* 0x8000000002027812 */ /* 0x000fe200078e4805 */
[----:B------:R-:W-:Y:S06]  /*3710*/  BRA `(.L_x_262) ;  /* 0x00000000000c7947 */ /* 0x000fec0003800000 */
.L_x_255:
[----:B------:R-:W0:Y:S01]  /*3720*/  MUFU.RSQ R2, -QNAN ;  /* 0xffc0000000027908 */ /* 0x000e220000001400 */
[----:B------:R-:W-:Y:S05]  /*3730*/  BRA `(.L_x_262) ;  /* 0x0000000000047947 */ /* 0x000fea0003800000 */
.L_x_254:
[----:B------:R-:W-:-:S07]  /*3740*/  FADD.FTZ R2, R5, R2 ;  /* 0x0000000205027221 */ /* 0x000fce0000010000 */
.L_x_262:
[----:B------:R-:W-:Y:S05]  /*3750*/  BSYNC.RECONVERGENT B3 ;  /* 0x0000000000037941 */ /* 0x000fea0003800200 */
.L_x_252:
[----:B------:R-:W-:-:S04]  /*3760*/  IMAD.MOV.U32 R13, RZ, RZ, 0x0 ;  /* 0x00000000ff0d7424 */ /* 0x000fc800078e00ff */
[----:B0-----:R-:W-:Y:S05]  /*3770*/  RET.REL.NODEC R12 `(_Z23ProjParaDisCUDA2dKernelILb0EEvPfyPKfiiiiffffffff) ;  /* 0xffffffc80c207950 */ /* 0x001fea0003c3ffff */
.L_x_263:
        /* <DEDUP_REMOVED lines=16> */
.L_x_271:


//--------------------- .nv.global.init           --------------------------
	.section	.nv.global.init,"aw",@progbits
	.align	4
.nv.global.init:
	.type		__cudart_i2opi_f,@object
	.size		__cudart_i2opi_f,(.L_0 - __cudart_i2opi_f)
__cudart_i2opi_f:
        /*0000*/ 	.byte	0x41, 0x90, 0x43, 0x3c, 0x99, 0x95, 0x62, 0xdb, 0xc0, 0xdd, 0x34, 0xf5, 0xd1, 0x57, 0x27, 0xfc
        /*0010*/ 	.byte	0x29, 0x15, 0x44, 0x4e, 0x6e, 0x83, 0xf9, 0xa2
.L_0:


//--------------------- .nv.shared._Z23ProjParaDisCUDA2dKernelILb1EEvPfyPKfiiiiffffffff --------------------------
	.section	.nv.shared._Z23ProjParaDisCUDA2dKernelILb1EEvPfyPKfiiiiffffffff,"aw",@nobits
	.sectionflags	@""
	.align	4
.nv.shared._Z23ProjParaDisCUDA2dKernelILb1EEvPfyPKfiiiiffffffff:
	.zero		2048


//--------------------- .nv.shared.reserved.0     --------------------------
	.section	.nv.shared.reserved.0,"aw",@nobits
	.weak		__nv_reservedSMEM_offset_0_alias
	.size		__nv_reservedSMEM_offset_0_alias, 0, 64
	.other		__nv_reservedSMEM_offset_0_alias,@"STO_CUDA_RESERVED_SHARED STV_DEFAULT"
__nv_reservedSMEM_offset_0_alias:
	.zero		0
	.zero		64


//--------------------- .nv.shared._Z27BackProjParaDisCUDA2dKernelILb0EEvPfPKfS2_iiiiffffffff --------------------------
	.section	.nv.shared._Z27BackProjParaDisCUDA2dKernelILb0EEvPfPKfS2_iiiiffffffff,"aw",@nobits
	.sectionflags	@""
	.align	4
.nv.shared._Z27BackProjParaDisCUDA2dKernelILb0EEvPfPKfS2_iiiiffffffff:
	.zero		2048


//--------------------- .nv.shared._Z27BackProjParaDisCUDA2dKernelILb1EEvPfPKfS2_iiiiffffffff --------------------------
	.section	.nv.shared._Z27BackProjParaDisCUDA2dKernelILb1EEvPfPKfS2_iiiiffffffff,"aw",@nobits
	.sectionflags	@""
	.align	4
.nv.shared._Z27BackProjParaDisCUDA2dKernelILb1EEvPfPKfS2_iiiiffffffff:
	.zero		2048


//--------------------- .nv.shared._Z23ProjParaDisCUDA2dKernelILb0EEvPfyPKfiiiiffffffff --------------------------
	.section	.nv.shared._Z23ProjParaDisCUDA2dKernelILb0EEvPfyPKfiiiiffffffff,"aw",@nobits
	.sectionflags	@""
	.align	4
.nv.shared._Z23ProjParaDisCUDA2dKernelILb0EEvPfyPKfiiiiffffffff:
	.zero		2048


//--------------------- .nv.constant0._Z23ProjParaDisCUDA2dKernelILb1EEvPfyPKfiiiiffffffff --------------------------
	.section	.nv.constant0._Z23ProjParaDisCUDA2dKernelILb1EEvPfyPKfiiiiffffffff,"a",@progbits
	.sectionflags	@""
	.align	4
.nv.constant0._Z23ProjParaDisCUDA2dKernelILb1EEvPfyPKfiiiiffffffff:
	.zero		968


//--------------------- .nv.constant0._Z27BackProjParaDisCUDA2dKernelILb0EEvPfPKfS2_iiiiffffffff --------------------------
	.section	.nv.constant0._Z27BackProjParaDisCUDA2dKernelILb0EEvPfPKfS2_iiiiffffffff,"a",@progbits
	.sectionflags	@""
	.align	4
.nv.constant0._Z27BackProjParaDisCUDA2dKernelILb0EEvPfPKfS2_iiiiffffffff:
	.zero		968


//--------------------- .nv.constant0._Z27BackProjParaDisCUDA2dKernelILb1EEvPfPKfS2_iiiiffffffff --------------------------
	.section	.nv.constant0._Z27BackProjParaDisCUDA2dKernelILb1EEvPfPKfS2_iiiiffffffff,"a",@progbits
	.sectionflags	@""
	.align	4
.nv.constant0._Z27BackProjParaDisCUDA2dKernelILb1EEvPfPKfS2_iiiiffffffff:
	.zero		968


//--------------------- .nv.constant0._Z23ProjParaDisCUDA2dKernelILb0EEvPfyPKfiiiiffffffff --------------------------
	.section	.nv.constant0._Z23ProjParaDisCUDA2dKernelILb0EEvPfyPKfiiiiffffffff,"a",@progbits
	.sectionflags	@""
	.align	4
.nv.constant0._Z23ProjParaDisCUDA2dKernelILb0EEvPfyPKfiiiiffffffff:
	.zero		968


//--------------------- SYMBOLS --------------------------

	.type		.nv.reservedSmem.offset0,@object
	.size		.nv.reservedSmem.offset0,0x4
	.type		.nv.reservedSmem.cap,@object
	.size		.nv.reservedSmem.cap,0x4
